// auto-generated by cutlass_sweep.gemm — config: {"arch": "sm_90", "cluster_m": 2, "cluster_n": 4, "dtype": "e5m2", "dtype_b": "e5m2", "layout": "nt", "stages": 0, "tile_k": 32, "tile_m": 64, "tile_n": 256}
#include "cutlass/cutlass.h"
#include "cutlass/gemm/collective/collective_builder.hpp"
#include "cutlass/gemm/device/gemm_universal_adapter.h"
#include "cutlass/gemm/kernel/gemm_universal.hpp"
#include "cutlass/epilogue/collective/collective_builder.hpp"

using ElemA = cutlass::float_e5m2_t;
using ElemB = cutlass::float_e5m2_t;
using ElemCD = cutlass::float_e5m2_t;
using Acc  = float;
using TileShape    = cute::Shape<cute::_64, cute::_256, cute::_32>;
using ClusterShape = cute::Shape<cute::_2, cute::_4, cute::_1>;

using CollectiveEpilogue = typename cutlass::epilogue::collective::CollectiveBuilder<
    cutlass::arch::Sm90, cutlass::arch::OpClassTensorOp,
    TileShape, ClusterShape,
    cutlass::epilogue::collective::EpilogueTileAuto,
    Acc, Acc,
    ElemCD, cutlass::layout::RowMajor, 128 / cutlass::sizeof_bits<ElemCD>::value,
    ElemCD, cutlass::layout::RowMajor, 128 / cutlass::sizeof_bits<ElemCD>::value,
    cutlass::epilogue::collective::EpilogueScheduleAuto
  >::CollectiveOp;

using CollectiveMainloop = typename cutlass::gemm::collective::CollectiveBuilder<
    cutlass::arch::Sm90, cutlass::arch::OpClassTensorOp,
    ElemA, cutlass::layout::RowMajor, 128 / cutlass::sizeof_bits<ElemA>::value,
    ElemB, cutlass::layout::ColumnMajor, 128 / cutlass::sizeof_bits<ElemB>::value,
    Acc,
    TileShape, ClusterShape,
    cutlass::gemm::collective::StageCountAutoCarveout<static_cast<int>(sizeof(typename CollectiveEpilogue::SharedStorage))>,
    cutlass::gemm::collective::KernelScheduleAuto
  >::CollectiveOp;

using GemmKernel = cutlass::gemm::kernel::GemmUniversal<
    cute::Shape<int,int,int,int>,
    CollectiveMainloop,
    CollectiveEpilogue
>;
using Gemm = cutlass::gemm::device::GemmUniversalAdapter<GemmKernel>;

// Force the device kernel symbol into the cubin without needing a host main.
auto* _anchor = &cutlass::device_kernel<GemmKernel>;


// ===== COMPILED SASS (sm_90a) =====

	.target	sm_90a

	.elftype	@"ET_EXEC"


//--------------------- .note.nv.tkinfo           --------------------------
	.section	.note.nv.tkinfo,"",@"SHT_NOTE"
	.sectionflags	@"SHF_NOTE_NV_TKINFO"
	.tkinfo
        /*0018*/ 	.word	0x00000002
        /*0030*/ 	.string	""
        /*0030*/ 	.string	"ptxas"
        /*0030*/ 	.string	"Cuda compilation tools, release 13.0, V13.0.88"
        /*0030*/ 	.string	"Build cuda_13.0.r13.0/compiler.36424714_0"
        /*0030*/ 	.string	"-arch sm_90a -m 64 "



//--------------------- .note.nv.cuinfo           --------------------------
	.section	.note.nv.cuinfo,"",@"SHT_NOTE"
	.sectionflags	@"SHF_NOTE_NV_CUINFO"
        /*0018*/ 	.short	0x0002
        /*001a*/ 	.short	0x005a
        /*001c*/ 	.short	0x0082
	.zero		2


//--------------------- .nv.info                  --------------------------
	.section	.nv.info,"",@"SHT_CUDA_INFO"
	.align	4


	//----- nvinfo : EIATTR_REGCOUNT
	.align		4
        /*0000*/ 	.byte	0x04, 0x2f
        /*0002*/ 	.short	(.L_12 - .L_11)
	.align		4
.L_11:
        /*0004*/ 	.word	index@(_ZN7cutlass13device_kernelINS_4gemm6kernel13GemmUniversalIN4cute5tupleIJiiiiEEENS1_10collective13CollectiveMmaINS1_37MainloopSm90TmaGmmaWarpSpecializedFP8ILi22ENS5_IJNS4_1CILi2EEENSA_ILi4EEENSA_ILi1EEEEEENS1_32KernelTmaWarpSpecializedPingpongEEENS5_IJNSA_ILi64EEENSA_ILi256EEENSA_ILi32EEEEEENS_12float_e5m2_tENS5_IJlSD_lEEESL_SM_NS4_8TiledMMAINS4_8MMA_AtomIJNS4_4SM904GMMA31MMA_64x256x32_F32E5M2E5M2_SS_TNILNSQ_7ScaleInE1ELSS_1EEEEEENS4_6LayoutINS5_IJSD_SD_SD_EEENS5_IJNSA_ILi0EEESX_SX_EEEEENS5_IJNS4_10UnderscoreES10_S10_EEEEENS4_23SM90_TMA_LOAD_MULTICASTENS4_14ComposedLayoutINS4_7SwizzleILi1ELi4ELi3EEENS4_18smem_ptr_flag_bitsILi8EEENSV_INS5_IJNSA_ILi8EEESJ_EEENS5_IJSJ_SD_EEEEEEEvNS4_8identityES13_S1D_vS1E_EENS_8epilogue10collective6detail29Sm90TmaWarpSpecializedAdapterINS1H_15DefaultEpilogueISL_SM_SM_NS1G_6thread17LinearCombinationISL_Li1EffLNS1L_9ScaleType4KindE0ELNS_15FloatRoundStyleE2ESL_EENS1_15EpilogueDefaultEEEEEvvEEEEvNT_6ParamsE)
        /*0008*/ 	.word	0x000000a8


	//----- nvinfo : EIATTR_FRAME_SIZE
	.align		4
.L_12:
        /*000c*/ 	.byte	0x04, 0x11
        /*000e*/ 	.short	(.L_14 - .L_13)
	.align		4
.L_13:
        /*0010*/ 	.word	index@(_ZN7cutlass13device_kernelINS_4gemm6kernel13GemmUniversalIN4cute5tupleIJiiiiEEENS1_10collective13CollectiveMmaINS1_37MainloopSm90TmaGmmaWarpSpecializedFP8ILi22ENS5_IJNS4_1CILi2EEENSA_ILi4EEENSA_ILi1EEEEEENS1_32KernelTmaWarpSpecializedPingpongEEENS5_IJNSA_ILi64EEENSA_ILi256EEENSA_ILi32EEEEEENS_12float_e5m2_tENS5_IJlSD_lEEESL_SM_NS4_8TiledMMAINS4_8MMA_AtomIJNS4_4SM904GMMA31MMA_64x256x32_F32E5M2E5M2_SS_TNILNSQ_7ScaleInE1ELSS_1EEEEEENS4_6LayoutINS5_IJSD_SD_SD_EEENS5_IJNSA_ILi0EEESX_SX_EEEEENS5_IJNS4_10UnderscoreES10_S10_EEEEENS4_23SM90_TMA_LOAD_MULTICASTENS4_14ComposedLayoutINS4_7SwizzleILi1ELi4ELi3EEENS4_18smem_ptr_flag_bitsILi8EEENSV_INS5_IJNSA_ILi8EEESJ_EEENS5_IJSJ_SD_EEEEEEEvNS4_8identityES13_S1D_vS1E_EENS_8epilogue10collective6detail29Sm90TmaWarpSpecializedAdapterINS1H_15DefaultEpilogueISL_SM_SM_NS1G_6thread17LinearCombinationISL_Li1EffLNS1L_9ScaleType4KindE0ELNS_15FloatRoundStyleE2ESL_EENS1_15EpilogueDefaultEEEEEvvEEEEvNT_6ParamsE)
        /*0014*/ 	.word	0x00000118


	//----- nvinfo : EIATTR_MIN_STACK_SIZE
	.align		4
.L_14:
        /*0018*/ 	.byte	0x04, 0x12
        /*001a*/ 	.short	(.L_16 - .L_15)
	.align		4
.L_15:
        /*001c*/ 	.word	index@(_ZN7cutlass13device_kernelINS_4gemm6kernel13GemmUniversalIN4cute5tupleIJiiiiEEENS1_10collective13CollectiveMmaINS1_37MainloopSm90TmaGmmaWarpSpecializedFP8ILi22ENS5_IJNS4_1CILi2EEENSA_ILi4EEENSA_ILi1EEEEEENS1_32KernelTmaWarpSpecializedPingpongEEENS5_IJNSA_ILi64EEENSA_ILi256EEENSA_ILi32EEEEEENS_12float_e5m2_tENS5_IJlSD_lEEESL_SM_NS4_8TiledMMAINS4_8MMA_AtomIJNS4_4SM904GMMA31MMA_64x256x32_F32E5M2E5M2_SS_TNILNSQ_7ScaleInE1ELSS_1EEEEEENS4_6LayoutINS5_IJSD_SD_SD_EEENS5_IJNSA_ILi0EEESX_SX_EEEEENS5_IJNS4_10UnderscoreES10_S10_EEEEENS4_23SM90_TMA_LOAD_MULTICASTENS4_14ComposedLayoutINS4_7SwizzleILi1ELi4ELi3EEENS4_18smem_ptr_flag_bitsILi8EEENSV_INS5_IJNSA_ILi8EEESJ_EEENS5_IJSJ_SD_EEEEEEEvNS4_8identityES13_S1D_vS1E_EENS_8epilogue10collective6detail29Sm90TmaWarpSpecializedAdapterINS1H_15DefaultEpilogueISL_SM_SM_NS1G_6thread17LinearCombinationISL_Li1EffLNS1L_9ScaleType4KindE0ELNS_15FloatRoundStyleE2ESL_EENS1_15EpilogueDefaultEEEEEvvEEEEvNT_6ParamsE)
        /*0020*/ 	.word	0x00000118
.L_16:


//--------------------- .nv.compat                --------------------------
	.section	.nv.compat,"",@"SHT_CUDA_COMPAT_INFO"
	.align	4
        /*0000*/ 	.byte	0x02, 0x09, 0x01, 0x00, 0x02, 0x02, 0x04, 0x00, 0x02, 0x05, 0x05, 0x00, 0x03, 0x07, 0x01, 0x01
        /*0010*/ 	.byte	0x02, 0x03, 0x01, 0x00, 0x02, 0x06, 0x01, 0x00, 0x04, 0x0b, 0x08, 0x00, 0x00, 0x00, 0x00, 0x00
        /*0020*/ 	.byte	0x00, 0x00, 0x00, 0x00


//--------------------- .nv.info._ZN7cutlass13device_kernelINS_4gemm6kernel13GemmUniversalIN4cute5tupleIJiiiiEEENS1_10collective13CollectiveMmaINS1_37MainloopSm90TmaGmmaWarpSpecializedFP8ILi22ENS5_IJNS4_1CILi2EEENSA_ILi4EEENSA_ILi1EEEEEENS1_32KernelTmaWarpSpecializedPingpongEEENS5_IJNSA_ILi64EEENSA_ILi256EEENSA_ILi32EEEEEENS_12float_e5m2_tENS5_IJlSD_lEEESL_SM_NS4_8TiledMMAINS4_8MMA_AtomIJNS4_4SM904GMMA31MMA_64x256x32_F32E5M2E5M2_SS_TNILNSQ_7ScaleInE1ELSS_1EEEEEENS4_6LayoutINS5_IJSD_SD_SD_EEENS5_IJNSA_ILi0EEESX_SX_EEEEENS5_IJNS4_10UnderscoreES10_S10_EEEEENS4_23SM90_TMA_LOAD_MULTICASTENS4_14ComposedLayoutINS4_7SwizzleILi1ELi4ELi3EEENS4_18smem_ptr_flag_bitsILi8EEENSV_INS5_IJNSA_ILi8EEESJ_EEENS5_IJSJ_SD_EEEEEEEvNS4_8identityES13_S1D_vS1E_EENS_8epilogue10collective6detail29Sm90TmaWarpSpecializedAdapterINS1H_15DefaultEpilogueISL_SM_SM_NS1G_6thread17LinearCombinationISL_Li1EffLNS1L_9ScaleType4KindE0ELNS_15FloatRoundStyleE2ESL_EENS1_15EpilogueDefaultEEEEEvvEEEEvNT_6ParamsE --------------------------
	.section	.nv.info._ZN7cutlass13device_kernelINS_4gemm6kernel13GemmUniversalIN4cute5tupleIJiiiiEEENS1_10collective13CollectiveMmaINS1_37MainloopSm90TmaGmmaWarpSpecializedFP8ILi22ENS5_IJNS4_1CILi2EEENSA_ILi4EEENSA_ILi1EEEEEENS1_32KernelTmaWarpSpecializedPingpongEEENS5_IJNSA_ILi64EEENSA_ILi256EEENSA_ILi32EEEEEENS_12float_e5m2_tENS5_IJlSD_lEEESL_SM_NS4_8TiledMMAINS4_8MMA_AtomIJNS4_4SM904GMMA31MMA_64x256x32_F32E5M2E5M2_SS_TNILNSQ_7ScaleInE1ELSS_1EEEEEENS4_6LayoutINS5_IJSD_SD_SD_EEENS5_IJNSA_ILi0EEESX_SX_EEEEENS5_IJNS4_10UnderscoreES10_S10_EEEEENS4_23SM90_TMA_LOAD_MULTICASTENS4_14ComposedLayoutINS4_7SwizzleILi1ELi4ELi3EEENS4_18smem_ptr_flag_bitsILi8EEENSV_INS5_IJNSA_ILi8EEESJ_EEENS5_IJSJ_SD_EEEEEEEvNS4_8identityES13_S1D_vS1E_EENS_8epilogue10collective6detail29Sm90TmaWarpSpecializedAdapterINS1H_15DefaultEpilogueISL_SM_SM_NS1G_6thread17LinearCombinationISL_Li1EffLNS1L_9ScaleType4KindE0ELNS_15FloatRoundStyleE2ESL_EENS1_15EpilogueDefaultEEEEEvvEEEEvNT_6ParamsE,"",@"SHT_CUDA_INFO"
	.sectionflags	@""
	.align	4


	//----- nvinfo : EIATTR_CUDA_API_VERSION
	.align		4
        /*0000*/ 	.byte	0x04, 0x37
        /*0002*/ 	.short	(.L_18 - .L_17)
.L_17:
        /*0004*/ 	.word	0x00000082


	//----- nvinfo : EIATTR_KPARAM_INFO
	.align		4
.L_18:
        /*0008*/ 	.byte	0x04, 0x17
        /*000a*/ 	.short	(.L_20 - .L_19)
.L_19:
        /*000c*/ 	.word	0x00000000
        /*0010*/ 	.short	0x0000
        /*0012*/ 	.short	0x0070
        /*0014*/ 	.byte	0x00, 0xf0, 0x01, 0x10


	//----- nvinfo : EIATTR_SPARSE_MMA_MASK
	.align		4
.L_20:
        /*0018*/ 	.byte	0x03, 0x50
        /*001a*/ 	.short	0x0000


	//----- nvinfo : EIATTR_MAXREG_COUNT
	.align		4
        /*001c*/ 	.byte	0x03, 0x1b
        /*001e*/ 	.short	0x00a8


	//----- nvinfo : EIATTR_NUM_BARRIERS
	.align		4
        /*0020*/ 	.byte	0x02, 0x4c
        /*0022*/ 	.byte	0x01
	.zero		1


	//----- nvinfo : EIATTR_ANNOTATIONS
	.align		4
        /*0024*/ 	.byte	0x04, 0x55
        /*0026*/ 	.short	(.L_22 - .L_21)


	//   ....[0]....
.L_21:
        /*0028*/ 	.word	0x00000001
        /*002c*/ 	.byte	0x90, 0x09, 0x00, 0x00, 0x01, 0x00, 0x00, 0x00, 0x80, 0x0b, 0x00, 0x00, 0x01, 0x00, 0x00, 0x00
        /* <DEDUP_REMOVED lines=212> */
        /*0d7c*/ 	.byte	0x00, 0x10, 0x01, 0x00


	//----- nvinfo : EIATTR_MERCURY_ISA_VERSION
	.align		4
.L_22:
        /*0d80*/ 	.byte	0x03, 0x5f
        /*0d82*/ 	.short	0x0101


	//----- nvinfo : EIATTR_INT_WARP_WIDE_INSTR_OFFSETS
	.align		4
        /*0d84*/ 	.byte	0x04, 0x31
        /*0d86*/ 	.short	(.L_24 - .L_23)


	//   ....[0]....
.L_23:
        /*0d88*/ 	.word	0x00000810


	//   ....[1]....
        /*0d8c*/ 	.word	0x00000890


	//   ....[2]....
        /*0d90*/ 	.word	0x000008a0


	//   ....[3]....
        /*0d94*/ 	.word	0x000008d0


	//   ....[4]....
        /*0d98*/ 	.word	0x00000910


	//   ....[5]....
        /*0d9c*/ 	.word	0x00000940


	//   ....[6]....
        /*0da0*/ 	.word	0x00000a50


	//   ....[7]....
        /*0da4*/ 	.word	0x00000a70


	//   ....[8]....
        /*0da8*/ 	.word	0x00005870


	//----- nvinfo : EIATTR_COOP_GROUP_MASK_REGIDS
	.align		4
.L_24:
        /*0dac*/ 	.byte	0x04, 0x29
        /*0dae*/ 	.short	(.L_26 - .L_25)


	//   ....[0]....
.L_25:
        /*0db0*/ 	.word	0xffffffff


	//   ....[1]....
        /*0db4*/ 	.word	0xffffffff


	//   ....[2]....
        /*0db8*/ 	.word	0xffffffff


	//   ....[3]....
        /*0dbc*/ 	.word	0xffffffff


	//   ....[4]....
        /*0dc0*/ 	.word	0xffffffff


	//   ....[5]....
        /*0dc4*/ 	.word	0xffffffff


	//   ....[6]....
        /*0dc8*/ 	.word	0xffffffff


	//----- nvinfo : EIATTR_COOP_GROUP_INSTR_OFFSETS
	.align		4
.L_26:
        /*0dcc*/ 	.byte	0x04, 0x28
        /*0dce*/ 	.short	(.L_28 - .L_27)


	//   ....[0]....
.L_27:
        /*0dd0*/ 	.word	0x00000070


	//   ....[1]....
        /*0dd4*/ 	.word	0x00000090


	//   ....[2]....
        /*0dd8*/ 	.word	0x00000190


	//   ....[3]....
        /*0ddc*/ 	.word	0x00000620


	//   ....[4]....
        /*0de0*/ 	.word	0x00000660


	//   ....[5]....
        /*0de4*/ 	.word	0x00000760


	//   ....[6]....
        /*0de8*/ 	.word	0x00000c10


	//----- nvinfo : EIATTR_REG_RECONFIG
	.align		4
.L_28:
        /*0dec*/ 	.byte	0x01, 0x54
	.zero		2


	//----- nvinfo : EIATTR_MBARRIER_INSTR_OFFSETS
	.align		4
        /*0df0*/ 	.byte	0x04, 0x39
        /*0df2*/ 	.short	(.L_30 - .L_29)


	//   ....[0]....
.L_29:
        /*0df4*/ 	.word	0x00000330
        /*0df8*/ 	.word	0x000000ff
        /*0dfc*/ 	.word	0x00000000
        /*0e00*/ 	.short	0x0100
        /*0e02*/ 	.byte	0x07
	.zero		1


	//   ....[1]....
        /*0e04*/ 	.word	0x00000340
        /*0e08*/ 	.word	0x000000ff
        /*0e0c*/ 	.word	0x000000b0
        /*0e10*/ 	.short	0x0100
        /*0e12*/ 	.byte	0x07
	.zero		1


	//   ....[2]....
        /*0e14*/ 	.word	0x00000350
        /*0e18*/ 	.word	0x000000ff
        /*0e1c*/ 	.word	0x00000008
        /*0e20*/ 	.short	0x0100
        /*0e22*/ 	.byte	0x07
	.zero		1


	//   ....[3]....
        /*0e24*/ 	.word	0x00000360
        /*0e28*/ 	.word	0x000000ff
        /*0e2c*/ 	.word	0x000000b8
        /*0e30*/ 	.short	0x0100
        /*0e32*/ 	.byte	0x07
	.zero		1


	//   ....[4]....
        /*0e34*/ 	.word	0x00000370
        /*0e38*/ 	.word	0x000000ff
        /*0e3c*/ 	.word	0x00000010
        /*0e40*/ 	.short	0x0100
        /*0e42*/ 	.byte	0x07
	.zero		1


	//   ....[5]....
        /*0e44*/ 	.word	0x00000380
        /*0e48*/ 	.word	0x000000ff
        /*0e4c*/ 	.word	0x000000c0
        /*0e50*/ 	.short	0x0100
        /*0e52*/ 	.byte	0x07
	.zero		1


	//   ....[6]....
        /*0e54*/ 	.word	0x00000390
        /*0e58*/ 	.word	0x000000ff
        /*0e5c*/ 	.word	0x00000018
        /*0e60*/ 	.short	0x0100
        /*0e62*/ 	.byte	0x07
	.zero		1


	//   ....[7]....
        /*0e64*/ 	.word	0x000003a0
        /*0e68*/ 	.word	0x000000ff
        /*0e6c*/ 	.word	0x000000c8
        /*0e70*/ 	.short	0x0100
        /*0e72*/ 	.byte	0x07
	.zero		1


	//   ....[8]....
        /*0e74*/ 	.word	0x000003b0
        /*0e78*/ 	.word	0x000000ff
        /*0e7c*/ 	.word	0x00000020
        /*0e80*/ 	.short	0x0100
        /*0e82*/ 	.byte	0x07
	.zero		1


	//   ....[9]....
        /*0e84*/ 	.word	0x000003c0
        /*0e88*/ 	.word	0x000000ff
        /*0e8c*/ 	.word	0x000000d0
        /*0e90*/ 	.short	0x0100
        /*0e92*/ 	.byte	0x07
	.zero		1


	//   ....[10]....
        /*0e94*/ 	.word	0x000003d0
        /*0e98*/ 	.word	0x000000ff
        /*0e9c*/ 	.word	0x00000028
        /*0ea0*/ 	.short	0x0100
        /*0ea2*/ 	.byte	0x07
	.zero		1


	//   ....[11]....
        /*0ea4*/ 	.word	0x000003e0
        /*0ea8*/ 	.word	0x000000ff
        /*0eac*/ 	.word	0x000000d8
        /*0eb0*/ 	.short	0x0100
        /*0eb2*/ 	.byte	0x07
	.zero		1


	//   ....[12]....
        /*0eb4*/ 	.word	0x000003f0
        /*0eb8*/ 	.word	0x000000ff
        /*0ebc*/ 	.word	0x00000030
        /*0ec0*/ 	.short	0x0100
        /*0ec2*/ 	.byte	0x07
	.zero		1


	//   ....[13]....
        /*0ec4*/ 	.word	0x00000400
        /*0ec8*/ 	.word	0x000000ff
        /*0ecc*/ 	.word	0x000000e0
        /*0ed0*/ 	.short	0x0100
        /*0ed2*/ 	.byte	0x07
	.zero		1


	//   ....[14]....
        /*0ed4*/ 	.word	0x00000410
        /*0ed8*/ 	.word	0x000000ff
        /*0edc*/ 	.word	0x00000038
        /*0ee0*/ 	.short	0x0100
        /*0ee2*/ 	.byte	0x07
	.zero		1


	//   ....[15]....
        /*0ee4*/ 	.word	0x00000420
        /*0ee8*/ 	.word	0x000000ff
        /*0eec*/ 	.word	0x000000e8
        /*0ef0*/ 	.short	0x0100
        /*0ef2*/ 	.byte	0x07
	.zero		1


	//   ....[16]....
        /*0ef4*/ 	.word	0x00000430
        /*0ef8*/ 	.word	0x000000ff
        /*0efc*/ 	.word	0x00000040
        /*0f00*/ 	.short	0x0100
        /*0f02*/ 	.byte	0x07
	.zero		1


	//   ....[17]....
        /*0f04*/ 	.word	0x00000440
        /*0f08*/ 	.word	0x000000ff
        /*0f0c*/ 	.word	0x000000f0
        /*0f10*/ 	.short	0x0100
        /*0f12*/ 	.byte	0x07
	.zero		1


	//   ....[18]....
        /*0f14*/ 	.word	0x00000450
        /*0f18*/ 	.word	0x000000ff
        /*0f1c*/ 	.word	0x00000048
        /*0f20*/ 	.short	0x0100
        /*0f22*/ 	.byte	0x07
	.zero		1


	//   ....[19]....
        /*0f24*/ 	.word	0x00000460
        /*0f28*/ 	.word	0x000000ff
        /*0f2c*/ 	.word	0x000000f8
        /*0f30*/ 	.short	0x0100
        /*0f32*/ 	.byte	0x07
	.zero		1


	//   ....[20]....
        /*0f34*/ 	.word	0x00000470
        /*0f38*/ 	.word	0x000000ff
        /*0f3c*/ 	.word	0x00000050
        /*0f40*/ 	.short	0x0100
        /*0f42*/ 	.byte	0x07
	.zero		1


	//   ....[21]....
        /*0f44*/ 	.word	0x00000480
        /*0f48*/ 	.word	0x000000ff
        /*0f4c*/ 	.word	0x00000100
        /*0f50*/ 	.short	0x0100
        /*0f52*/ 	.byte	0x07
	.zero		1


	//   ....[22]....
        /*0f54*/ 	.word	0x00000490
        /*0f58*/ 	.word	0x000000ff
        /*0f5c*/ 	.word	0x00000058
        /*0f60*/ 	.short	0x0100
        /*0f62*/ 	.byte	0x07
	.zero		1


	//   ....[23]....
        /*0f64*/ 	.word	0x000004a0
        /*0f68*/ 	.word	0x000000ff
        /*0f6c*/ 	.word	0x00000108
        /*0f70*/ 	.short	0x0100
        /*0f72*/ 	.byte	0x07
	.zero		1


	//   ....[24]....
        /*0f74*/ 	.word	0x000004b0
        /*0f78*/ 	.word	0x000000ff
        /*0f7c*/ 	.word	0x00000060
        /*0f80*/ 	.short	0x0100
        /*0f82*/ 	.byte	0x07
	.zero		1


	//   ....[25]....
        /*0f84*/ 	.word	0x000004c0
        /*0f88*/ 	.word	0x000000ff
        /*0f8c*/ 	.word	0x00000110
        /*0f90*/ 	.short	0x0100
        /*0f92*/ 	.byte	0x07
	.zero		1


	//   ....[26]....
        /*0f94*/ 	.word	0x000004d0
        /*0f98*/ 	.word	0x000000ff
        /*0f9c*/ 	.word	0x00000068
        /*0fa0*/ 	.short	0x0100
        /*0fa2*/ 	.byte	0x07
	.zero		1


	//   ....[27]....
        /*0fa4*/ 	.word	0x000004e0
        /*0fa8*/ 	.word	0x000000ff
        /*0fac*/ 	.word	0x00000118
        /*0fb0*/ 	.short	0x0100
        /*0fb2*/ 	.byte	0x07
	.zero		1


	//   ....[28]....
        /*0fb4*/ 	.word	0x000004f0
        /*0fb8*/ 	.word	0x000000ff
        /*0fbc*/ 	.word	0x00000070
        /*0fc0*/ 	.short	0x0100
        /*0fc2*/ 	.byte	0x07
	.zero		1


	//   ....[29]....
        /*0fc4*/ 	.word	0x00000500
        /*0fc8*/ 	.word	0x000000ff
        /*0fcc*/ 	.word	0x00000120
        /*0fd0*/ 	.short	0x0100
        /*0fd2*/ 	.byte	0x07
	.zero		1


	//   ....[30]....
        /*0fd4*/ 	.word	0x00000510
        /*0fd8*/ 	.word	0x000000ff
        /*0fdc*/ 	.word	0x00000078
        /*0fe0*/ 	.short	0x0100
        /*0fe2*/ 	.byte	0x07
	.zero		1


	//   ....[31]....
        /*0fe4*/ 	.word	0x00000520
        /*0fe8*/ 	.word	0x000000ff
        /*0fec*/ 	.word	0x00000128
        /*0ff0*/ 	.short	0x0100
        /*0ff2*/ 	.byte	0x07
	.zero		1


	//   ....[32]....
        /*0ff4*/ 	.word	0x00000530
        /*0ff8*/ 	.word	0x000000ff
        /*0ffc*/ 	.word	0x00000080
        /*1000*/ 	.short	0x0100
        /*1002*/ 	.byte	0x07
	.zero		1


	//   ....[33]....
        /*1004*/ 	.word	0x00000540
        /*1008*/ 	.word	0x000000ff
        /*100c*/ 	.word	0x00000130
        /*1010*/ 	.short	0x0100
        /*1012*/ 	.byte	0x07
	.zero		1


	//   ....[34]....
        /*1014*/ 	.word	0x00000550
        /*1018*/ 	.word	0x000000ff
        /*101c*/ 	.word	0x00000088
        /*1020*/ 	.short	0x0100
        /*1022*/ 	.byte	0x07
	.zero		1


	//   ....[35]....
        /*1024*/ 	.word	0x00000560
        /*1028*/ 	.word	0x000000ff
        /*102c*/ 	.word	0x00000138
        /*1030*/ 	.short	0x0100
        /*1032*/ 	.byte	0x07
	.zero		1


	//   ....[36]....
        /*1034*/ 	.word	0x00000570
        /*1038*/ 	.word	0x000000ff
        /*103c*/ 	.word	0x00000090
        /*1040*/ 	.short	0x0100
        /*1042*/ 	.byte	0x07
	.zero		1


	//   ....[37]....
        /*1044*/ 	.word	0x00000580
        /*1048*/ 	.word	0x000000ff
        /*104c*/ 	.word	0x00000140
        /*1050*/ 	.short	0x0100
        /*1052*/ 	.byte	0x07
	.zero		1


	//   ....[38]....
        /*1054*/ 	.word	0x00000590
        /*1058*/ 	.word	0x000000ff
        /*105c*/ 	.word	0x00000098
        /*1060*/ 	.short	0x0100
        /*1062*/ 	.byte	0x07
	.zero		1


	//   ....[39]....
        /*1064*/ 	.word	0x000005a0
        /*1068*/ 	.word	0x000000ff
        /*106c*/ 	.word	0x00000148
        /*1070*/ 	.short	0x0100
        /*1072*/ 	.byte	0x07
	.zero		1


	//   ....[40]....
        /*1074*/ 	.word	0x000005b0
        /*1078*/ 	.word	0x000000ff
        /*107c*/ 	.word	0x000000a0
        /*1080*/ 	.short	0x0100
        /*1082*/ 	.byte	0x07
	.zero		1


	//   ....[41]....
        /*1084*/ 	.word	0x000005c0
        /*1088*/ 	.word	0x000000ff
        /*108c*/ 	.word	0x00000150
        /*1090*/ 	.short	0x0100
        /*1092*/ 	.byte	0x07
	.zero		1


	//   ....[42]....
        /*1094*/ 	.word	0x000005d0
        /*1098*/ 	.word	0x000000ff
        /*109c*/ 	.word	0x000000a8
        /*10a0*/ 	.short	0x0100
        /*10a2*/ 	.byte	0x07
	.zero		1


	//   ....[43]....
        /*10a4*/ 	.word	0x000005e0
        /*10a8*/ 	.word	0x000000ff
        /*10ac*/ 	.word	0x00000158
        /*10b0*/ 	.short	0x0100
        /*10b2*/ 	.byte	0x07
	.zero		1


	//   ....[44]....
        /*10b4*/ 	.word	0x00000ab0
        /*10b8*/ 	.word	0x000000ff
        /*10bc*/ 	.word	0x00000190
        /*10c0*/ 	.short	0x0100
        /*10c2*/ 	.byte	0x07
	.zero		1


	//   ....[45]....
        /*10c4*/ 	.word	0x00000b50
        /*10c8*/ 	.word	0x000000ff
        /*10cc*/ 	.word	0x00000198
        /*10d0*/ 	.short	0x0100
        /*10d2*/ 	.byte	0x07
	.zero		1


	//   ....[46]....
        /*10d4*/ 	.word	0x00000b90
        /*10d8*/ 	.word	0x000000ff
        /*10dc*/ 	.word	0x00000170
        /*10e0*/ 	.short	0x0100
        /*10e2*/ 	.byte	0x0a
	.zero		1


	//   ....[47]....
        /*10e4*/ 	.word	0x00000ba0
        /*10e8*/ 	.word	0x000000ff
        /*10ec*/ 	.word	0x00000178
        /*10f0*/ 	.short	0x0100
        /*10f2*/ 	.byte	0x0a
	.zero		1


	//   ....[48]....
        /*10f4*/ 	.word	0x00000bb0
        /*10f8*/ 	.word	0x000000ff
        /*10fc*/ 	.word	0x00000180
        /*1100*/ 	.short	0x0100
        /*1102*/ 	.byte	0x0a
	.zero		1


	//   ....[49]....
        /*1104*/ 	.word	0x00000bc0
        /*1108*/ 	.word	0x000000ff
        /*110c*/ 	.word	0x00000188
        /*1110*/ 	.short	0x0100
        /*1112*/ 	.byte	0x0a
	.zero		1


	//   ....[50]....
        /*1114*/ 	.word	0x00001a70
        /*1118*/ 	.word	0x000000ff
        /*111c*/ 	.word	0xfffffff8
        /*1120*/ 	.short	0x010a
        /*1122*/ 	.byte	0x11
	.zero		1


	//   ....[51]....
        /*1124*/ 	.word	0x00002450
        /*1128*/ 	.word	0x000000ff
        /*112c*/ 	.word	0x00000000
        /*1130*/ 	.short	0x010a
        /*1132*/ 	.byte	0x06
	.zero		1


	//   ....[52]....
        /*1134*/ 	.word	0x00002490
        /*1138*/ 	.word	0x000000ff
        /*113c*/ 	.word	0x00000000
        /*1140*/ 	.short	0x010a
        /*1142*/ 	.byte	0x06
	.zero		1


	//   ....[53]....
        /*1144*/ 	.word	0x00003620
        /*1148*/ 	.word	0x000000ff
        /*114c*/ 	.word	0x00000000
        /*1150*/ 	.short	0x010a
        /*1152*/ 	.byte	0x09
	.zero		1


	//   ....[54]....
        /*1154*/ 	.word	0x00003660
        /*1158*/ 	.word	0x000000ff
        /*115c*/ 	.word	0x00000000
        /*1160*/ 	.short	0x010a
        /*1162*/ 	.byte	0x09
	.zero		1


	//   ....[55]....
        /*1164*/ 	.word	0x000046d0
        /*1168*/ 	.word	0x000000e5
        /*116c*/ 	.word	0x00000000
        /*1170*/ 	.short	0x0101
        /*1172*/ 	.byte	0x3f
	.zero		1


	//   ....[56]....
        /*1174*/ 	.word	0x00005790
        /*1178*/ 	.word	0x000000e3
        /*117c*/ 	.word	0x00000000
        /*1180*/ 	.short	0x0101
        /*1182*/ 	.byte	0x1d
	.zero		1


	//   ....[57]....
        /*1184*/ 	.word	0x00005920
        /*1188*/ 	.word	0x00000018
        /*118c*/ 	.word	0x00000000
        /*1190*/ 	.short	0x0101
        /*1192*/ 	.byte	0x3f
	.zero		1


	//   ....[58]....
        /*1194*/ 	.word	0x000059e0
        /*1198*/ 	.word	0x000000ff
        /*119c*/ 	.word	0x00000008
        /*11a0*/ 	.short	0x010a
        /*11a2*/ 	.byte	0x11
	.zero		1


	//   ....[59]....
        /*11a4*/ 	.word	0x0000ebd0
        /*11a8*/ 	.word	0x00000003
        /*11ac*/ 	.word	0x00000000
        /*11b0*/ 	.short	0x0101
        /*11b2*/ 	.byte	0x1d
	.zero		1


	//   ....[60]....
        /*11b4*/ 	.word	0x0000f6f0
        /*11b8*/ 	.word	0x0000000b
        /*11bc*/ 	.word	0x000000b0
        /*11c0*/ 	.short	0x010a
        /*11c2*/ 	.byte	0x3f
	.zero		1


	//   ....[61]....
        /*11c4*/ 	.word	0x0000fae0
        /*11c8*/ 	.word	0x00000004
        /*11cc*/ 	.word	0x00000198
        /*11d0*/ 	.short	0x0101
        /*11d2*/ 	.byte	0x3f
	.zero		1


	//   ....[62]....
        /*11d4*/ 	.word	0x000102d0
        /*11d8*/ 	.word	0x00000007
        /*11dc*/ 	.word	0x00000000
        /*11e0*/ 	.short	0x010a
        /*11e2*/ 	.byte	0x3f
	.zero		1


	//   ....[63]....
        /*11e4*/ 	.word	0x00010350
        /*11e8*/ 	.word	0x00000009
        /*11ec*/ 	.word	0x00000000
        /*11f0*/ 	.short	0x010a
        /*11f2*/ 	.byte	0x3f
	.zero		1


	//   ....[64]....
        /*11f4*/ 	.word	0x000103e0
        /*11f8*/ 	.word	0x00000006
        /*11fc*/ 	.word	0x00000000
        /*1200*/ 	.short	0x010a
        /*1202*/ 	.byte	0x3f
	.zero		1


	//   ....[65]....
        /*1204*/ 	.word	0x00010470
        /*1208*/ 	.word	0x00000009
        /*120c*/ 	.word	0x00000000
        /*1210*/ 	.short	0x010a
        /*1212*/ 	.byte	0x3f
	.zero		1


	//   ....[66]....
        /*1214*/ 	.word	0x00010500
        /*1218*/ 	.word	0x00000006
        /*121c*/ 	.word	0x00000000
        /*1220*/ 	.short	0x010a
        /*1222*/ 	.byte	0x3f
	.zero		1


	//   ....[67]....
        /*1224*/ 	.word	0x00010590
        /*1228*/ 	.word	0x00000009
        /*122c*/ 	.word	0x00000000
        /*1230*/ 	.short	0x010a
        /*1232*/ 	.byte	0x3f
	.zero		1


	//   ....[68]....
        /*1234*/ 	.word	0x00010620
        /*1238*/ 	.word	0x00000006
        /*123c*/ 	.word	0x00000000
        /*1240*/ 	.short	0x010a
        /*1242*/ 	.byte	0x3f
	.zero		1


	//   ....[69]....
        /*1244*/ 	.word	0x000106b0
        /*1248*/ 	.word	0x00000009
        /*124c*/ 	.word	0x00000000
        /*1250*/ 	.short	0x010a
        /*1252*/ 	.byte	0x3f
	.zero		1


	//   ....[70]....
        /*1254*/ 	.word	0x00010740
        /*1258*/ 	.word	0x00000006
        /*125c*/ 	.word	0x00000000
        /*1260*/ 	.short	0x010a
        /*1262*/ 	.byte	0x3f
	.zero		1


	//   ....[71]....
        /*1264*/ 	.word	0x000107d0
        /*1268*/ 	.word	0x00000009
        /*126c*/ 	.word	0x00000000
        /*1270*/ 	.short	0x010a
        /*1272*/ 	.byte	0x3f
	.zero		1


	//   ....[72]....
        /*1274*/ 	.word	0x00010860
        /*1278*/ 	.word	0x00000006
        /*127c*/ 	.word	0x00000000
        /*1280*/ 	.short	0x010a
        /*1282*/ 	.byte	0x3f
	.zero		1


	//   ....[73]....
        /*1284*/ 	.word	0x000108f0
        /*1288*/ 	.word	0x00000009
        /*128c*/ 	.word	0x00000000
        /*1290*/ 	.short	0x010a
        /*1292*/ 	.byte	0x3f
	.zero		1


	//   ....[74]....
        /*1294*/ 	.word	0x00010980
        /*1298*/ 	.word	0x00000006
        /*129c*/ 	.word	0x00000000
        /*12a0*/ 	.short	0x010a
        /*12a2*/ 	.byte	0x3f
	.zero		1


	//   ....[75]....
        /*12a4*/ 	.word	0x00010a10
        /*12a8*/ 	.word	0x00000009
        /*12ac*/ 	.word	0x00000000
        /*12b0*/ 	.short	0x010a
        /*12b2*/ 	.byte	0x3f
	.zero		1


	//   ....[76]....
        /*12b4*/ 	.word	0x00010aa0
        /*12b8*/ 	.word	0x00000006
        /*12bc*/ 	.word	0x00000000
        /*12c0*/ 	.short	0x010a
        /*12c2*/ 	.byte	0x3f
	.zero		1


	//   ....[77]....
        /*12c4*/ 	.word	0x00010b30
        /*12c8*/ 	.word	0x00000009
        /*12cc*/ 	.word	0x00000000
        /*12d0*/ 	.short	0x010a
        /*12d2*/ 	.byte	0x3f
	.zero		1


	//   ....[78]....
        /*12d4*/ 	.word	0x00010bc0
        /*12d8*/ 	.word	0x00000006
        /*12dc*/ 	.word	0x00000000
        /*12e0*/ 	.short	0x010a
        /*12e2*/ 	.byte	0x3f
	.zero		1


	//   ....[79]....
        /*12e4*/ 	.word	0x00010c50
        /*12e8*/ 	.word	0x00000009
        /*12ec*/ 	.word	0x00000000
        /*12f0*/ 	.short	0x010a
        /*12f2*/ 	.byte	0x3f
	.zero		1


	//   ....[80]....
        /*12f4*/ 	.word	0x00010ce0
        /*12f8*/ 	.word	0x00000006
        /*12fc*/ 	.word	0x00000000
        /*1300*/ 	.short	0x010a
        /*1302*/ 	.byte	0x3f
	.zero		1


	//   ....[81]....
        /*1304*/ 	.word	0x00010d70
        /*1308*/ 	.word	0x00000009
        /*130c*/ 	.word	0x00000000
        /*1310*/ 	.short	0x010a
        /*1312*/ 	.byte	0x3f
	.zero		1


	//   ....[82]....
        /*1314*/ 	.word	0x00010e00
        /*1318*/ 	.word	0x00000006
        /*131c*/ 	.word	0x00000000
        /*1320*/ 	.short	0x010a
        /*1322*/ 	.byte	0x3f
	.zero		1


	//   ....[83]....
        /*1324*/ 	.word	0x00010e90
        /*1328*/ 	.word	0x00000003
        /*132c*/ 	.word	0x00000000
        /*1330*/ 	.short	0x010a
        /*1332*/ 	.byte	0x3f
	.zero		1


	//   ....[84]....
        /*1334*/ 	.word	0x00010f00
        /*1338*/ 	.word	0x00000003
        /*133c*/ 	.word	0xfffffff8
        /*1340*/ 	.short	0x010a
        /*1342*/ 	.byte	0x3f
	.zero		1


	//   ....[85]....
        /*1344*/ 	.word	0x00010f60
        /*1348*/ 	.word	0x00000003
        /*134c*/ 	.word	0x00000000
        /*1350*/ 	.short	0x010a
        /*1352*/ 	.byte	0x3f
	.zero		1


	//   ....[86]....
        /*1354*/ 	.word	0x00010fd0
        /*1358*/ 	.word	0x00000000
        /*135c*/ 	.word	0x00000000
        /*1360*/ 	.short	0x010a
        /*1362*/ 	.byte	0x3f
	.zero		1


	//   ....[87]....
        /*1364*/ 	.word	0x00011040
        /*1368*/ 	.word	0x00000019
        /*136c*/ 	.word	0x00000008
        /*1370*/ 	.short	0x010a
        /*1372*/ 	.byte	0x3f
	.zero		1


	//   ....[88]....
        /*1374*/ 	.word	0x00011110
        /*1378*/ 	.word	0x0000000b
        /*137c*/ 	.word	0x000000b0
        /*1380*/ 	.short	0x010a
        /*1382*/ 	.byte	0x3f
	.zero		1


	//   ....[89]....
        /*1384*/ 	.word	0x000111f0
        /*1388*/ 	.word	0x00000007
        /*138c*/ 	.word	0x00000000
        /*1390*/ 	.short	0x010a
        /*1392*/ 	.byte	0x3f
	.zero		1


	//   ....[90]....
        /*1394*/ 	.word	0x00011240
        /*1398*/ 	.word	0x00000009
        /*139c*/ 	.word	0x00000000
        /*13a0*/ 	.short	0x010a
        /*13a2*/ 	.byte	0x3f
	.zero		1


	//   ....[91]....
        /*13a4*/ 	.word	0x00011290
        /*13a8*/ 	.word	0x00000006
        /*13ac*/ 	.word	0x00000000
        /*13b0*/ 	.short	0x010a
        /*13b2*/ 	.byte	0x3f
	.zero		1


	//   ....[92]....
        /*13b4*/ 	.word	0x000112e0
        /*13b8*/ 	.word	0x00000009
        /*13bc*/ 	.word	0x00000000
        /*13c0*/ 	.short	0x010a
        /*13c2*/ 	.byte	0x3f
	.zero		1


	//   ....[93]....
        /*13c4*/ 	.word	0x00011330
        /*13c8*/ 	.word	0x00000006
        /*13cc*/ 	.word	0x00000000
        /*13d0*/ 	.short	0x010a
        /*13d2*/ 	.byte	0x3f
	.zero		1


	//   ....[94]....
        /*13d4*/ 	.word	0x00011380
        /*13d8*/ 	.word	0x00000009
        /*13dc*/ 	.word	0x00000000
        /*13e0*/ 	.short	0x010a
        /*13e2*/ 	.byte	0x3f
	.zero		1


	//   ....[95]....
        /*13e4*/ 	.word	0x000113d0
        /*13e8*/ 	.word	0x00000006
        /*13ec*/ 	.word	0x00000000
        /*13f0*/ 	.short	0x010a
        /*13f2*/ 	.byte	0x3f
	.zero		1


	//   ....[96]....
        /*13f4*/ 	.word	0x00011420
        /*13f8*/ 	.word	0x00000009
        /*13fc*/ 	.word	0x00000000
        /*1400*/ 	.short	0x010a
        /*1402*/ 	.byte	0x3f
	.zero		1


	//   ....[97]....
        /*1404*/ 	.word	0x00011470
        /*1408*/ 	.word	0x00000006
        /*140c*/ 	.word	0x00000000
        /*1410*/ 	.short	0x010a
        /*1412*/ 	.byte	0x3f
	.zero		1


	//   ....[98]....
        /*1414*/ 	.word	0x000114c0
        /*1418*/ 	.word	0x00000009
        /*141c*/ 	.word	0x00000000
        /*1420*/ 	.short	0x010a
        /*1422*/ 	.byte	0x3f
	.zero		1


	//   ....[99]....
        /*1424*/ 	.word	0x00011510
        /*1428*/ 	.word	0x00000006
        /*142c*/ 	.word	0x00000000
        /*1430*/ 	.short	0x010a
        /*1432*/ 	.byte	0x3f
	.zero		1


	//   ....[100]....
        /*1434*/ 	.word	0x00011560
        /*1438*/ 	.word	0x00000009
        /*143c*/ 	.word	0x00000000
        /*1440*/ 	.short	0x010a
        /*1442*/ 	.byte	0x3f
	.zero		1


	//   ....[101]....
        /*1444*/ 	.word	0x000115b0
        /*1448*/ 	.word	0x00000006
        /*144c*/ 	.word	0x00000000
        /*1450*/ 	.short	0x010a
        /*1452*/ 	.byte	0x3f
	.zero		1


	//   ....[102]....
        /*1454*/ 	.word	0x00011600
        /*1458*/ 	.word	0x00000009
        /*145c*/ 	.word	0x00000000
        /*1460*/ 	.short	0x010a
        /*1462*/ 	.byte	0x3f
	.zero		1


	//   ....[103]....
        /*1464*/ 	.word	0x00011650
        /*1468*/ 	.word	0x00000006
        /*146c*/ 	.word	0x00000000
        /*1470*/ 	.short	0x010a
        /*1472*/ 	.byte	0x3f
	.zero		1


	//   ....[104]....
        /*1474*/ 	.word	0x000116a0
        /*1478*/ 	.word	0x00000009
        /*147c*/ 	.word	0x00000000
        /*1480*/ 	.short	0x010a
        /*1482*/ 	.byte	0x3f
	.zero		1


	//   ....[105]....
        /*1484*/ 	.word	0x000116f0
        /*1488*/ 	.word	0x00000006
        /*148c*/ 	.word	0x00000000
        /*1490*/ 	.short	0x010a
        /*1492*/ 	.byte	0x3f
	.zero		1


	//   ....[106]....
        /*1494*/ 	.word	0x00011740
        /*1498*/ 	.word	0x00000009
        /*149c*/ 	.word	0x00000000
        /*14a0*/ 	.short	0x010a
        /*14a2*/ 	.byte	0x3f
	.zero		1


	//   ....[107]....
        /*14a4*/ 	.word	0x00011790
        /*14a8*/ 	.word	0x00000006
        /*14ac*/ 	.word	0x00000000
        /*14b0*/ 	.short	0x010a
        /*14b2*/ 	.byte	0x3f
	.zero		1


	//   ....[108]....
        /*14b4*/ 	.word	0x000117e0
        /*14b8*/ 	.word	0x00000009
        /*14bc*/ 	.word	0x00000000
        /*14c0*/ 	.short	0x010a
        /*14c2*/ 	.byte	0x3f
	.zero		1


	//   ....[109]....
        /*14c4*/ 	.word	0x00011830
        /*14c8*/ 	.word	0x00000006
        /*14cc*/ 	.word	0x00000000
        /*14d0*/ 	.short	0x010a
        /*14d2*/ 	.byte	0x3f
	.zero		1


	//----- nvinfo : EIATTR_NUM_MBARRIERS
	.align		4
.L_30:
        /*14d4*/ 	.byte	0x03, 0x38
        /*14d6*/ 	.short	0x0032


	//----- nvinfo : EIATTR_EXIT_INSTR_OFFSETS
	.align		4
        /*14d8*/ 	.byte	0x04, 0x1c
        /*14da*/ 	.short	(.L_32 - .L_31)


	//   ....[0]....
.L_31:
        /*14dc*/ 	.word	0x000017b0


	//   ....[1]....
        /*14e0*/ 	.word	0x00001810


	//   ....[2]....
        /*14e4*/ 	.word	0x0000f2e0


	//   ....[3]....
        /*14e8*/ 	.word	0x0000f310


	//   ....[4]....
        /*14ec*/ 	.word	0x00010ee0


	//----- nvinfo : EIATTR_MAX_THREADS
	.align		4
.L_32:
        /*14f0*/ 	.byte	0x04, 0x05
        /*14f2*/ 	.short	(.L_34 - .L_33)
.L_33:
        /*14f4*/ 	.word	0x00000180
        /*14f8*/ 	.word	0x00000001
        /*14fc*/ 	.word	0x00000001


	//----- nvinfo : EIATTR_CRS_STACK_SIZE
	.align		4
.L_34:
        /*1500*/ 	.byte	0x04, 0x1e
        /*1502*/ 	.short	(.L_36 - .L_35)
.L_35:
        /*1504*/ 	.word	0x00000000


	//----- nvinfo : EIATTR_CBANK_PARAM_SIZE
	.align		4
.L_36:
        /*1508*/ 	.byte	0x03, 0x19
        /*150a*/ 	.short	0x0470


	//----- nvinfo : EIATTR_PARAM_CBANK
	.align		4
        /*150c*/ 	.byte	0x04, 0x0a
        /*150e*/ 	.short	(.L_38 - .L_37)
	.align		4
.L_37:
        /*1510*/ 	.word	index@(.nv.constant0._ZN7cutlass13device_kernelINS_4gemm6kernel13GemmUniversalIN4cute5tupleIJiiiiEEENS1_10collective13CollectiveMmaINS1_37MainloopSm90TmaGmmaWarpSpecializedFP8ILi22ENS5_IJNS4_1CILi2EEENSA_ILi4EEENSA_ILi1EEEEEENS1_32KernelTmaWarpSpecializedPingpongEEENS5_IJNSA_ILi64EEENSA_ILi256EEENSA_ILi32EEEEEENS_12float_e5m2_tENS5_IJlSD_lEEESL_SM_NS4_8TiledMMAINS4_8MMA_AtomIJNS4_4SM904GMMA31MMA_64x256x32_F32E5M2E5M2_SS_TNILNSQ_7ScaleInE1ELSS_1EEEEEENS4_6LayoutINS5_IJSD_SD_SD_EEENS5_IJNSA_ILi0EEESX_SX_EEEEENS5_IJNS4_10UnderscoreES10_S10_EEEEENS4_23SM90_TMA_LOAD_MULTICASTENS4_14ComposedLayoutINS4_7SwizzleILi1ELi4ELi3EEENS4_18smem_ptr_flag_bitsILi8EEENSV_INS5_IJNSA_ILi8EEESJ_EEENS5_IJSJ_SD_EEEEEEEvNS4_8identityES13_S1D_vS1E_EENS_8epilogue10collective6detail29Sm90TmaWarpSpecializedAdapterINS1H_15DefaultEpilogueISL_SM_SM_NS1G_6thread17LinearCombinationISL_Li1EffLNS1L_9ScaleType4KindE0ELNS_15FloatRoundStyleE2ESL_EENS1_15EpilogueDefaultEEEEEvvEEEEvNT_6ParamsE)
        /*1514*/ 	.short	0x0210
        /*1516*/ 	.short	0x0470


	//----- nvinfo : EIATTR_SW_WAR
	.align		4
.L_38:
        /*1518*/ 	.byte	0x04, 0x36
        /*151a*/ 	.short	(.L_40 - .L_39)
.L_39:
        /*151c*/ 	.word	0x00000008
.L_40:


//--------------------- .nv.callgraph             --------------------------
	.section	.nv.callgraph,"",@"SHT_CUDA_CALLGRAPH"
	.align	4
	.sectionentsize	8
	.align		4
        /*0000*/ 	.word	0x00000000
	.align		4
        /*0004*/ 	.word	0xffffffff
	.align		4
        /*0008*/ 	.word	0x00000000
	.align		4
        /*000c*/ 	.word	0xfffffffe
	.align		4
        /*0010*/ 	.word	0x00000000
	.align		4
        /*0014*/ 	.word	0xfffffffd
	.align		4
        /*0018*/ 	.word	0x00000000
	.align		4
        /*001c*/ 	.word	0xfffffffc


//--------------------- .nv.constant4             --------------------------
	.section	.nv.constant4,"a",@progbits
	.align	8
	.align		8
.nv.constant4:
        /*0000*/ 	.dword	_ZN40_INTERNAL_70dc2a07_4_k_cu_53bfee47_225334cuda3std3__45__cpo5beginE
	.align		8
        /*0008*/ 	.dword	_ZN40_INTERNAL_70dc2a07_4_k_cu_53bfee47_225334cuda3std3__45__cpo3endE
	.align		8
        /*0010*/ 	.dword	_ZN40_INTERNAL_70dc2a07_4_k_cu_53bfee47_225334cuda3std3__45__cpo6cbeginE
	.align		8
        /*0018*/ 	.dword	_ZN40_INTERNAL_70dc2a07_4_k_cu_53bfee47_225334cuda3std3__45__cpo4cendE
	.align		8
        /*0020*/ 	.dword	_ZN40_INTERNAL_70dc2a07_4_k_cu_53bfee47_225334cuda3std3__442_GLOBAL__N__70dc2a07_4_k_cu_53bfee47_225336ignoreE
	.align		8
        /*0028*/ 	.dword	_ZN40_INTERNAL_70dc2a07_4_k_cu_53bfee47_225334cuda3std3__419piecewise_constructE
	.align		8
        /*0030*/ 	.dword	_ZN40_INTERNAL_70dc2a07_4_k_cu_53bfee47_225334cuda3std3__48in_placeE
	.align		8
        /*0038*/ 	.dword	_ZN40_INTERNAL_70dc2a07_4_k_cu_53bfee47_225334cuda3std6ranges3__45__cpo4swapE
	.align		8
        /*0040*/ 	.dword	_ZN40_INTERNAL_70dc2a07_4_k_cu_53bfee47_225334cuda3std6ranges3__45__cpo9iter_moveE
	.align		8
        /*0048*/ 	.dword	_ZN40_INTERNAL_70dc2a07_4_k_cu_53bfee47_225334cute7productE
	.align		8
        /*0050*/ 	.dword	_ZN40_INTERNAL_70dc2a07_4_k_cu_53bfee47_225334cute1_E


//--------------------- .text._ZN7cutlass13device_kernelINS_4gemm6kernel13GemmUniversalIN4cute5tupleIJiiiiEEENS1_10collective13CollectiveMmaINS1_37MainloopSm90TmaGmmaWarpSpecializedFP8ILi22ENS5_IJNS4_1CILi2EEENSA_ILi4EEENSA_ILi1EEEEEENS1_32KernelTmaWarpSpecializedPingpongEEENS5_IJNSA_ILi64EEENSA_ILi256EEENSA_ILi32EEEEEENS_12float_e5m2_tENS5_IJlSD_lEEESL_SM_NS4_8TiledMMAINS4_8MMA_AtomIJNS4_4SM904GMMA31MMA_64x256x32_F32E5M2E5M2_SS_TNILNSQ_7ScaleInE1ELSS_1EEEEEENS4_6LayoutINS5_IJSD_SD_SD_EEENS5_IJNSA_ILi0EEESX_SX_EEEEENS5_IJNS4_10UnderscoreES10_S10_EEEEENS4_23SM90_TMA_LOAD_MULTICASTENS4_14ComposedLayoutINS4_7SwizzleILi1ELi4ELi3EEENS4_18smem_ptr_flag_bitsILi8EEENSV_INS5_IJNSA_ILi8EEESJ_EEENS5_IJSJ_SD_EEEEEEEvNS4_8identityES13_S1D_vS1E_EENS_8epilogue10collective6detail29Sm90TmaWarpSpecializedAdapterINS1H_15DefaultEpilogueISL_SM_SM_NS1G_6thread17LinearCombinationISL_Li1EffLNS1L_9ScaleType4KindE0ELNS_15FloatRoundStyleE2ESL_EENS1_15EpilogueDefaultEEEEEvvEEEEvNT_6ParamsE --------------------------
	.section	.text._ZN7cutlass13device_kernelINS_4gemm6kernel13GemmUniversalIN4cute5tupleIJiiiiEEENS1_10collective13CollectiveMmaINS1_37MainloopSm90TmaGmmaWarpSpecializedFP8ILi22ENS5_IJNS4_1CILi2EEENSA_ILi4EEENSA_ILi1EEEEEENS1_32KernelTmaWarpSpecializedPingpongEEENS5_IJNSA_ILi64EEENSA_ILi256EEENSA_ILi32EEEEEENS_12float_e5m2_tENS5_IJlSD_lEEESL_SM_NS4_8TiledMMAINS4_8MMA_AtomIJNS4_4SM904GMMA31MMA_64x256x32_F32E5M2E5M2_SS_TNILNSQ_7ScaleInE1ELSS_1EEEEEENS4_6LayoutINS5_IJSD_SD_SD_EEENS5_IJNSA_ILi0EEESX_SX_EEEEENS5_IJNS4_10UnderscoreES10_S10_EEEEENS4_23SM90_TMA_LOAD_MULTICASTENS4_14ComposedLayoutINS4_7SwizzleILi1ELi4ELi3EEENS4_18smem_ptr_flag_bitsILi8EEENSV_INS5_IJNSA_ILi8EEESJ_EEENS5_IJSJ_SD_EEEEEEEvNS4_8identityES13_S1D_vS1E_EENS_8epilogue10collective6detail29Sm90TmaWarpSpecializedAdapterINS1H_15DefaultEpilogueISL_SM_SM_NS1G_6thread17LinearCombinationISL_Li1EffLNS1L_9ScaleType4KindE0ELNS_15FloatRoundStyleE2ESL_EENS1_15EpilogueDefaultEEEEEvvEEEEvNT_6ParamsE,"ax",@progbits
	.align	128
.text._ZN7cutlass13device_kernelINS_4gemm6kernel13GemmUniversalIN4cute5tupleIJiiiiEEENS1_10collective13CollectiveMmaINS1_37MainloopSm90TmaGmmaWarpSpecializedFP8ILi22ENS5_IJNS4_1CILi2EEENSA_ILi4EEENSA_ILi1EEEEEENS1_32KernelTmaWarpSpecializedPingpongEEENS5_IJNSA_ILi64EEENSA_ILi256EEENSA_ILi32EEEEEENS_12float_e5m2_tENS5_IJlSD_lEEESL_SM_NS4_8TiledMMAINS4_8MMA_AtomIJNS4_4SM904GMMA31MMA_64x256x32_F32E5M2E5M2_SS_TNILNSQ_7ScaleInE1ELSS_1EEEEEENS4_6LayoutINS5_IJSD_SD_SD_EEENS5_IJNSA_ILi0EEESX_SX_EEEEENS5_IJNS4_10UnderscoreES10_S10_EEEEENS4_23SM90_TMA_LOAD_MULTICASTENS4_14ComposedLayoutINS4_7SwizzleILi1ELi4ELi3EEENS4_18smem_ptr_flag_bitsILi8EEENSV_INS5_IJNSA_ILi8EEESJ_EEENS5_IJSJ_SD_EEEEEEEvNS4_8identityES13_S1D_vS1E_EENS_8epilogue10collective6detail29Sm90TmaWarpSpecializedAdapterINS1H_15DefaultEpilogueISL_SM_SM_NS1G_6thread17LinearCombinationISL_Li1EffLNS1L_9ScaleType4KindE0ELNS_15FloatRoundStyleE2ESL_EENS1_15EpilogueDefaultEEEEEvvEEEEvNT_6ParamsE:
        .type           _ZN7cutlass13device_kernelINS_4gemm6kernel13GemmUniversalIN4cute5tupleIJiiiiEEENS1_10collective13CollectiveMmaINS1_37MainloopSm90TmaGmmaWarpSpecializedFP8ILi22ENS5_IJNS4_1CILi2EEENSA_ILi4EEENSA_ILi1EEEEEENS1_32KernelTmaWarpSpecializedPingpongEEENS5_IJNSA_ILi64EEENSA_ILi256EEENSA_ILi32EEEEEENS_12float_e5m2_tENS5_IJlSD_lEEESL_SM_NS4_8TiledMMAINS4_8MMA_AtomIJNS4_4SM904GMMA31MMA_64x256x32_F32E5M2E5M2_SS_TNILNSQ_7ScaleInE1ELSS_1EEEEEENS4_6LayoutINS5_IJSD_SD_SD_EEENS5_IJNSA_ILi0EEESX_SX_EEEEENS5_IJNS4_10UnderscoreES10_S10_EEEEENS4_23SM90_TMA_LOAD_MULTICASTENS4_14ComposedLayoutINS4_7SwizzleILi1ELi4ELi3EEENS4_18smem_ptr_flag_bitsILi8EEENSV_INS5_IJNSA_ILi8EEESJ_EEENS5_IJSJ_SD_EEEEEEEvNS4_8identityES13_S1D_vS1E_EENS_8epilogue10collective6detail29Sm90TmaWarpSpecializedAdapterINS1H_15DefaultEpilogueISL_SM_SM_NS1G_6thread17LinearCombinationISL_Li1EffLNS1L_9ScaleType4KindE0ELNS_15FloatRoundStyleE2ESL_EENS1_15EpilogueDefaultEEEEEvvEEEEvNT_6ParamsE,@function
        .size           _ZN7cutlass13device_kernelINS_4gemm6kernel13GemmUniversalIN4cute5tupleIJiiiiEEENS1_10collective13CollectiveMmaINS1_37MainloopSm90TmaGmmaWarpSpecializedFP8ILi22ENS5_IJNS4_1CILi2EEENSA_ILi4EEENSA_ILi1EEEEEENS1_32KernelTmaWarpSpecializedPingpongEEENS5_IJNSA_ILi64EEENSA_ILi256EEENSA_ILi32EEEEEENS_12float_e5m2_tENS5_IJlSD_lEEESL_SM_NS4_8TiledMMAINS4_8MMA_AtomIJNS4_4SM904GMMA31MMA_64x256x32_F32E5M2E5M2_SS_TNILNSQ_7ScaleInE1ELSS_1EEEEEENS4_6LayoutINS5_IJSD_SD_SD_EEENS5_IJNSA_ILi0EEESX_SX_EEEEENS5_IJNS4_10UnderscoreES10_S10_EEEEENS4_23SM90_TMA_LOAD_MULTICASTENS4_14ComposedLayoutINS4_7SwizzleILi1ELi4ELi3EEENS4_18smem_ptr_flag_bitsILi8EEENSV_INS5_IJNSA_ILi8EEESJ_EEENS5_IJSJ_SD_EEEEEEEvNS4_8identityES13_S1D_vS1E_EENS_8epilogue10collective6detail29Sm90TmaWarpSpecializedAdapterINS1H_15DefaultEpilogueISL_SM_SM_NS1G_6thread17LinearCombinationISL_Li1EffLNS1L_9ScaleType4KindE0ELNS_15FloatRoundStyleE2ESL_EENS1_15EpilogueDefaultEEEEEvvEEEEvNT_6ParamsE,(.L_x_373 - _ZN7cutlass13device_kernelINS_4gemm6kernel13GemmUniversalIN4cute5tupleIJiiiiEEENS1_10collective13CollectiveMmaINS1_37MainloopSm90TmaGmmaWarpSpecializedFP8ILi22ENS5_IJNS4_1CILi2EEENSA_ILi4EEENSA_ILi1EEEEEENS1_32KernelTmaWarpSpecializedPingpongEEENS5_IJNSA_ILi64EEENSA_ILi256EEENSA_ILi32EEEEEENS_12float_e5m2_tENS5_IJlSD_lEEESL_SM_NS4_8TiledMMAINS4_8MMA_AtomIJNS4_4SM904GMMA31MMA_64x256x32_F32E5M2E5M2_SS_TNILNSQ_7ScaleInE1ELSS_1EEEEEENS4_6LayoutINS5_IJSD_SD_SD_EEENS5_IJNSA_ILi0EEESX_SX_EEEEENS5_IJNS4_10UnderscoreES10_S10_EEEEENS4_23SM90_TMA_LOAD_MULTICASTENS4_14ComposedLayoutINS4_7SwizzleILi1ELi4ELi3EEENS4_18smem_ptr_flag_bitsILi8EEENSV_INS5_IJNSA_ILi8EEESJ_EEENS5_IJSJ_SD_EEEEEEEvNS4_8identityES13_S1D_vS1E_EENS_8epilogue10collective6detail29Sm90TmaWarpSpecializedAdapterINS1H_15DefaultEpilogueISL_SM_SM_NS1G_6thread17LinearCombinationISL_Li1EffLNS1L_9ScaleType4KindE0ELNS_15FloatRoundStyleE2ESL_EENS1_15EpilogueDefaultEEEEEvvEEEEvNT_6ParamsE)
        .other          _ZN7cutlass13device_kernelINS_4gemm6kernel13GemmUniversalIN4cute5tupleIJiiiiEEENS1_10collective13CollectiveMmaINS1_37MainloopSm90TmaGmmaWarpSpecializedFP8ILi22ENS5_IJNS4_1CILi2EEENSA_ILi4EEENSA_ILi1EEEEEENS1_32KernelTmaWarpSpecializedPingpongEEENS5_IJNSA_ILi64EEENSA_ILi256EEENSA_ILi32EEEEEENS_12float_e5m2_tENS5_IJlSD_lEEESL_SM_NS4_8TiledMMAINS4_8MMA_AtomIJNS4_4SM904GMMA31MMA_64x256x32_F32E5M2E5M2_SS_TNILNSQ_7ScaleInE1ELSS_1EEEEEENS4_6LayoutINS5_IJSD_SD_SD_EEENS5_IJNSA_ILi0EEESX_SX_EEEEENS5_IJNS4_10UnderscoreES10_S10_EEEEENS4_23SM90_TMA_LOAD_MULTICASTENS4_14ComposedLayoutINS4_7SwizzleILi1ELi4ELi3EEENS4_18smem_ptr_flag_bitsILi8EEENSV_INS5_IJNSA_ILi8EEESJ_EEENS5_IJSJ_SD_EEEEEEEvNS4_8identityES13_S1D_vS1E_EENS_8epilogue10collective6detail29Sm90TmaWarpSpecializedAdapterINS1H_15DefaultEpilogueISL_SM_SM_NS1G_6thread17LinearCombinationISL_Li1EffLNS1L_9ScaleType4KindE0ELNS_15FloatRoundStyleE2ESL_EENS1_15EpilogueDefaultEEEEEvvEEEEvNT_6ParamsE,@"STO_CUDA_ENTRY STV_DEFAULT"
_ZN7cutlass13device_kernelINS_4gemm6kernel13GemmUniversalIN4cute5tupleIJiiiiEEENS1_10collective13CollectiveMmaINS1_37MainloopSm90TmaGmmaWarpSpecializedFP8ILi22ENS5_IJNS4_1CILi2EEENSA_ILi4EEENSA_ILi1EEEEEENS1_32KernelTmaWarpSpecializedPingpongEEENS5_IJNSA_ILi64EEENSA_ILi256EEENSA_ILi32EEEEEENS_12float_e5m2_tENS5_IJlSD_lEEESL_SM_NS4_8TiledMMAINS4_8MMA_AtomIJNS4_4SM904GMMA31MMA_64x256x32_F32E5M2E5M2_SS_TNILNSQ_7ScaleInE1ELSS_1EEEEEENS4_6LayoutINS5_IJSD_SD_SD_EEENS5_IJNSA_ILi0EEESX_SX_EEEEENS5_IJNS4_10UnderscoreES10_S10_EEEEENS4_23SM90_TMA_LOAD_MULTICASTENS4_14ComposedLayoutINS4_7SwizzleILi1ELi4ELi3EEENS4_18smem_ptr_flag_bitsILi8EEENSV_INS5_IJNSA_ILi8EEESJ_EEENS5_IJSJ_SD_EEEEEEEvNS4_8identityES13_S1D_vS1E_EENS_8epilogue10collective6detail29Sm90TmaWarpSpecializedAdapterINS1H_15DefaultEpilogueISL_SM_SM_NS1G_6thread17LinearCombinationISL_Li1EffLNS1L_9ScaleType4KindE0ELNS_15FloatRoundStyleE2ESL_EENS1_15EpilogueDefaultEEEEEvvEEEEvNT_6ParamsE:
[----:B------:R-:W0:Y:S02]  /*0000*/  LDC R1, c[0x0][0x28] ;  /* 0x00000a00ff017b82 */ /* 0x000e240000000800 */
[----:B0-----:R-:W-:Y:S01]  /*0010*/  VIADD R1, R1, 0xfffffee8 ;  /* 0xfffffee801017836 */ /* 0x001fe20000000000 */
[----:B------:R-:W0:Y:S01]  /*0020*/  S2R R2, SR_TID.X ;  /* 0x0000000000027919 */ /* 0x000e220000002100 */
[----:B------:R-:W-:Y:S01]  /*0030*/  ELECT P0, URZ, PT ;  /* 0x00000000003f782f */ /* 0x000fe20003800000 */
[----:B------:R-:W-:Y:S01]  /*0040*/  BSSY B0, `(.L_x_0) ;  /* 0x0000014000007945 */ /* 0x000fe20003800000 */
[--C-:B0-----:R-:W-:Y:S02]  /*0050*/  SHF.R.U32.HI R0, RZ, 0x5, R2.reuse ;  /* 0x00000005ff007819 */ /* 0x101fe40000011602 */
[----:B------:R-:W-:-:S03]  /*0060*/  SHF.R.U32.HI R5, RZ, 0x7, R2 ;  /* 0x00000007ff057819 */ /* 0x000fc60000011602 */
[----:B------:R-:W0:Y:S02]  /*0070*/  SHFL.IDX PT, R3, R0, RZ, 0x1f ;  /* 0x00001fff00037589 */ /* 0x000e2400000e0000 */
[----:B0-----:R-:W-:Y:S02]  /*0080*/  R2UR UR6, R3 ;  /* 0x00000000030672ca */ /* 0x001fe400000e0000 */
[----:B------:R0:W1:Y:S11]  /*0090*/  SHFL.IDX PT, R3, R5, RZ, 0x1f ;  /* 0x00001fff05037589 */ /* 0x00007600000e0000 */
[----:B------:R-:W-:-:S02]  /*00a0*/  USHF.R.S32.HI UR4, URZ, 0x1f, UR6 ;  /* 0x0000001f3f047899 */ /* 0x000fc40008011406 */
[----:B------:R-:W-:Y:S02]  /*00b0*/  ISETP.NE.OR P0, PT, RZ, UR6, !P0 ;  /* 0x00000006ff007c0c */ /* 0x000fe4000c705670 */
[----:B------:R-:W-:-:S04]  /*00c0*/  ULEA.HI UR4, UR4, UR6, URZ, 0x2 ;  /* 0x0000000604047291 */ /* 0x000fc8000f8f103f */
[----:B------:R-:W-:-:S04]  /*00d0*/  ULOP3.LUT UR4, UR4, 0xfffffffc, URZ, 0xc0, !UPT ;  /* 0xfffffffc04047892 */ /* 0x000fc8000f8ec03f */
[----:B------:R-:W-:-:S03]  /*00e0*/  UIADD3 UR6, UR6, -UR4, URZ ;  /* 0x8000000406067290 */ /* 0x000fc6000fffe03f */
[----:B01----:R-:W-:Y:S09]  /*00f0*/  @P0 BRA `(.L_x_1) ;  /* 0x0000000000200947 */ /* 0x003ff20003800000 */
[----:B------:R-:W-:Y:S02]  /*0100*/  ULDC.64 UR4, c[0x0][0x198] ;  /* 0x0000660000047ab9 */ /* 0x000fe40000000a00 */
[----:B------:R-:W-:Y:S02]  /*0110*/  UIADD3 UR8, UP0, UR4, 0xf0, URZ ;  /* 0x000000f004087890 */ /* 0x000fe4000ff1e03f */
[----:B------:R-:W-:Y:S02]  /*0120*/  UIADD3 UR4, UP1, UR4, 0x1f0, URZ ;  /* 0x000001f004047890 */ /* 0x000fe4000ff3e03f */
[----:B------:R-:W-:Y:S02]  /*0130*/  UIADD3.X UR9, URZ, UR5, URZ, UP0, !UPT ;  /* 0x000000053f097290 */ /* 0x000fe400087fe43f */
[----:B------:R-:W-:-:S07]  /*0140*/  UIADD3.X UR5, URZ, UR5, URZ, UP1, !UPT ;  /* 0x000000053f057290 */ /* 0x000fce0008ffe43f */
[----:B------:R0:W-:Y:S02]  /*0150*/  UTMACCTL.PF [UR8] ;  /* 0x00000000080079b9 */ /* 0x0001e40008040000 */
[----:B------:R0:W-:Y:S02]  /*0160*/  UTMACCTL.PF [UR4] ;  /* 0x00000000040079b9 */ /* 0x0001e40008040000 */
[----:B0-----:R-:W-:Y:S01]  /*0170*/  NOP ;  /* 0x0000000000007918 */ /* 0x001fe20000000000 */
.L_x_1:
[----:B------:R-:W-:Y:S05]  /*0180*/  BSYNC B0 ;  /* 0x0000000000007941 */ /* 0x000fea0003800000 */
.L_x_0:
[----:B------:R-:W0:Y:S01]  /*0190*/  SHFL.IDX PT, R6, R0, RZ, 0x1f ;  /* 0x00001fff00067589 */ /* 0x000e2200000e0000 */
[----:B------:R-:W-:Y:S01]  /*01a0*/  R2UR UR14, R3 ;  /* 0x00000000030e72ca */ /* 0x000fe200000e0000 */
[----:B------:R-:W-:-:S04]  /*01b0*/  UISETP.NE.AND UP0, UPT, UR6, 0x3, UPT ;  /* 0x000000030600788c */ /* 0x000fc8000bf05270 */
[----:B------:R-:W-:-:S08]  /*01c0*/  UISETP.EQ.OR UP0, UPT, UR6, URZ, !UP0 ;  /* 0x0000003f0600728c */ /* 0x000fd0000c702670 */
[----:B------:R-:W-:Y:S02]  /*01d0*/  UIADD3 UR12, UR14, -0x1, URZ ;  /* 0xffffffff0e0c7890 */ /* 0x000fe4000fffe03f */
[----:B------:R-:W-:Y:S02]  /*01e0*/  UISETP.EQ.AND UP0, UPT, UR14, URZ, UP0 ;  /* 0x0000003f0e00728c */ /* 0x000fe40008702270 */
[----:B------:R-:W-:Y:S02]  /*01f0*/  UISETP.GE.U32.AND UP1, UPT, UR12, 0x2, UPT ;  /* 0x000000020c00788c */ /* 0x000fe4000bf26070 */
[----:B------:R-:W-:Y:S01]  /*0200*/  USEL UR13, URZ, 0x1, !UP0 ;  /* 0x000000013f0d7887 */ /* 0x000fe2000c000000 */
[----:B0-----:R-:W-:-:S03]  /*0210*/  ISETP.NE.AND P0, PT, R6, RZ, PT ;  /* 0x000000ff0600720c */ /* 0x001fc60003f05270 */
[----:B------:R-:W-:-:S10]  /*0220*/  USEL UR13, UR13, 0x2, UP1 ;  /* 0x000000020d0d7887 */ /* 0x000fd40008800000 */
[----:B------:R-:W-:Y:S05]  /*0230*/  @P0 BRA `(.L_x_2) ;  /* 0x0000000000f40947 */ /* 0x000fea0003800000 */
[----:B------:R-:W-:Y:S01]  /*0240*/  ELECT P0, URZ, PT ;  /* 0x00000000003f782f */ /* 0x000fe20003800000 */
[----:B------:R-:W-:-:S12]  /*0250*/  BSSY B0, `(.L_x_2) ;  /* 0x000003b000007945 */ /* 0x000fd80003800000 */
[----:B------:R-:W-:Y:S05]  /*0260*/  @!P0 BRA `(.L_x_3) ;  /* 0x0000000000e48947 */ /* 0x000fea0003800000 */
[----:B------:R-:W0:Y:S01]  /*0270*/  S2UR UR7, SR_CgaCtaId ;  /* 0x00000000000779c3 */ /* 0x000e220000008800 */
[----:B------:R-:W-:Y:S01]  /*0280*/  UMOV UR4, 0x400 ;  /* 0x0000040000047882 */ /* 0x000fe20000000000 */
[----:B------:R-:W-:Y:S01]  /*0290*/  UMOV UR5, 0x1 ;  /* 0x0000000100057882 */ /* 0x000fe20000000000 */
[----:B------:R-:W-:Y:S02]  /*02a0*/  UMOV UR8, 0x5 ;  /* 0x0000000500087882 */ /* 0x000fe40000000000 */
[----:B------:R-:W-:-:S04]  /*02b0*/  UIADD3 UR8, -UR8, 0x100000, URZ ;  /* 0x0010000008087890 */ /* 0x000fc8000fffe13f */
[----:B------:R-:W-:Y:S02]  /*02c0*/  USHF.L.U32 UR9, UR8, 0xb, URZ ;  /* 0x0000000b08097899 */ /* 0x000fe4000800063f */
[----:B------:R-:W-:Y:S02]  /*02d0*/  USHF.L.U32 UR8, UR8, 0x1, URZ ;  /* 0x0000000108087899 */ /* 0x000fe4000800063f */
[----:B0-----:R-:W-:Y:S02]  /*02e0*/  ULEA UR7, UR7, UR4, 0x18 ;  /* 0x0000000407077291 */ /* 0x001fe4000f8ec03f */
[----:B------:R-:W-:-:S04]  /*02f0*/  UIADD3 UR4, -UR5, 0x100000, URZ ;  /* 0x0010000005047890 */ /* 0x000fc8000fffe13f */
[----:B------:R-:W-:Y:S02]  /*0300*/  USHF.L.U32 UR5, UR4, 0xb, URZ ;  /* 0x0000000b04057899 */ /* 0x000fe4000800063f */
[----:B------:R-:W-:Y:S01]  /*0310*/  USHF.L.U32 UR4, UR4, 0x1, URZ ;  /* 0x0000000104047899 */ /* 0x000fe2000800063f */
[----:B------:R-:W0:Y:S11]  /*0320*/  FENCE.VIEW.ASYNC.S ;  /* 0x00000000000073c6 */ /* 0x000e360000000000 */
[----:B0-----:R0:W1:Y:S01]  /*0330*/  SYNCS.EXCH.64 URZ, [UR7], UR4 ;  /* 0x00000004073f75b2 */ /* 0x0010620008000100 */
[----:B------:R0:W2:Y:S01]  /*0340*/  SYNCS.EXCH.64 URZ, [UR7+0xb0], UR8 ;  /* 0x0000b008073f75b2 */ /* 0x0000a20008000100 */
[----:B------:R0:W3:Y:S01]  /*0350*/  SYNCS.EXCH.64 URZ, [UR7+0x8], UR4 ;  /* 0x00000804073f75b2 */ /* 0x0000e20008000100 */
[----:B------:R0:W4:Y:S01]  /*0360*/  SYNCS.EXCH.64 URZ, [UR7+0xb8], UR8 ;  /* 0x0000b808073f75b2 */ /* 0x0001220008000100 */
[----:B------:R0:W0:Y:S01]  /*0370*/  SYNCS.EXCH.64 URZ, [UR7+0x10], UR4 ;  /* 0x00001004073f75b2 */ /* 0x0000220008000100 */
        /* <DEDUP_REMOVED lines=39> */
[----:B-1234-:R-:W-:Y:S01]  /*05f0*/  NOP ;  /* 0x0000000000007918 */ /* 0x01efe20000000000 */
.L_x_3:
[----:B0-----:R-:W-:Y:S05]  /*0600*/  BSYNC B0 ;  /* 0x0000000000007941 */ /* 0x001fea0003800000 */
.L_x_2:
[----:B------:R-:W-:Y:S01]  /*0610*/  SHF.R.S32.HI R3, RZ, 0x1f, R2 ;  /* 0x0000001fff037819 */ /* 0x000fe20000011402 */
[----:B------:R-:W0:Y:S01]  /*0620*/  SHFL.IDX PT, R7, R0, RZ, 0x1f ;  /* 0x00001fff00077589 */ /* 0x000e2200000e0000 */
[----:B------:R-:W1:Y:S01]  /*0630*/  S2UR UR15, SR_CTAID.X ;  /* 0x00000000000f79c3 */ /* 0x000e620000002500 */
[----:B------:R-:W-:Y:S02]  /*0640*/  ELECT P0, URZ, PT ;  /* 0x00000000003f782f */ /* 0x000fe40003800000 */
[----:B------:R-:W-:Y:S01]  /*0650*/  LEA.HI R3, R3, R2, RZ, 0x7 ;  /* 0x0000000203037211 */ /* 0x000fe200078f38ff */
[----:B------:R1:W2:Y:S01]  /*0660*/  SHFL.IDX PT, R10, R0, RZ, 0x1f ;  /* 0x00001fff000a7589 */ /* 0x0002a200000e0000 */
[----:B------:R-:W-:Y:S01]  /*0670*/  SHF.R.S32.HI R9, RZ, 0x1f, R6 ;  /* 0x0000001fff097819 */ /* 0x000fe20000011406 */
[----:B------:R-:W-:Y:S01]  /*0680*/  ULDC UR4, c[0x0][0x150] ;  /* 0x0000540000047ab9 */ /* 0x000fe20000000800 */
[----:B------:R-:W-:Y:S02]  /*0690*/  LOP3.LUT R3, R3, 0xffffff80, RZ, 0xc0, !PT ;  /* 0xffffff8003037812 */ /* 0x000fe400078ec0ff */
[----:B------:R-:W-:-:S02]  /*06a0*/  ELECT P1, URZ, PT ;  /* 0x00000000003f782f */ /* 0x000fc40003820000 */
[----:B------:R-:W-:Y:S01]  /*06b0*/  LEA.HI R9, R9, R6, RZ, 0x2 ;  /* 0x0000000609097211 */ /* 0x000fe200078f10ff */
[----:B------:R-:W3:Y:S01]  /*06c0*/  LDC R13, c[0x0][0x144] ;  /* 0x00005100ff0d7b82 */ /* 0x000ee20000000800 */
[----:B------:R-:W-:Y:S01]  /*06d0*/  UMOV UR9, 0x80 ;  /* 0x0000008000097882 */ /* 0x000fe20000000000 */
[----:B------:R-:W-:Y:S01]  /*06e0*/  IMAD.IADD R3, R2, 0x1, -R3 ;  /* 0x0000000102037824 */ /* 0x000fe200078e0a03 */
[----:B------:R-:W-:Y:S01]  /*06f0*/  LOP3.LUT R9, R9, 0x3ffffffc, RZ, 0xc0, !PT ;  /* 0x3ffffffc09097812 */ /* 0x000fe200078ec0ff */
[----:B------:R-:W-:Y:S01]  /*0700*/  NOP ;  /* 0x0000000000007918 */ /* 0x000fe20000000000 */
[----:B------:R-:W-:Y:S01]  /*0710*/  NOP ;  /* 0x0000000000007918 */ /* 0x000fe20000000000 */
[----:B------:R-:W-:Y:S02]  /*0720*/  ISETP.NE.AND P3, PT, RZ, UR14, PT ;  /* 0x0000000eff007c0c */ /* 0x000fe4000bf65270 */
[----:B------:R-:W-:Y:S01]  /*0730*/  SHF.R.S32.HI R12, RZ, 0x1f, R3 ;  /* 0x0000001fff0c7819 */ /* 0x000fe20000011403 */
[----:B------:R-:W-:Y:S01]  /*0740*/  IMAD.IADD R9, R6, 0x1, -R9 ;  /* 0x0000000106097824 */ /* 0x000fe200078e0a09 */
[----:B------:R-:W4:Y:S01]  /*0750*/  LDC R15, c[0x0][0x148] ;  /* 0x00005200ff0f7b82 */ /* 0x000f220000000800 */
[----:B------:R-:W5:Y:S01]  /*0760*/  SHFL.IDX PT, R6, R5, RZ, 0x1f ;  /* 0x00001fff05067589 */ /* 0x000f6200000e0000 */
[----:B------:R-:W-:-:S02]  /*0770*/  LEA.HI R4, R12, R3, RZ, 0x3 ;  /* 0x000000030c047211 */ /* 0x000fc400078f18ff */
[----:B0-----:R-:W-:Y:S02]  /*0780*/  ISETP.NE.OR P0, PT, R7, RZ, !P0 ;  /* 0x000000ff0700720c */ /* 0x001fe40004705670 */
[--C-:B------:R-:W-:Y:S02]  /*0790*/  SHF.R.S32.HI R7, RZ, 0x3, R4.reuse ;  /* 0x00000003ff077819 */ /* 0x100fe40000011404 */
[----:B------:R-:W-:Y:S02]  /*07a0*/  SHF.R.S32.HI R8, RZ, 0x1f, R4 ;  /* 0x0000001fff087819 */ /* 0x000fe40000011404 */
[----:B------:R-:W0:Y:S01]  /*07b0*/  S2R R4, SR_CTAID.Y ;  /* 0x0000000000047919 */ /* 0x000e220000002600 */
[----:B-1----:R-:W-:Y:S02]  /*07c0*/  I2FP.F32.U32 R0, UR15 ;  /* 0x0000000f00007c45 */ /* 0x002fe40008201000 */
[----:B------:R-:W-:Y:S02]  /*07d0*/  LEA.HI R8, R8, R7, RZ, 0x2 ;  /* 0x0000000708087211 */ /* 0x000fe400078f10ff */
[----:B--2---:R-:W-:Y:S01]  /*07e0*/  ISETP.NE.OR P1, PT, R10, RZ, !P1 ;  /* 0x000000ff0a00720c */ /* 0x004fe20004f25670 */
[----:B------:R-:W-:Y:S01]  /*07f0*/  FMUL R11, R0, UR4 ;  /* 0x00000004000b7c20 */ /* 0x000fe20008400000 */
[----:B------:R-:W-:Y:S01]  /*0800*/  LOP3.LUT R8, R8, 0xfffffffc, RZ, 0xc0, !PT ;  /* 0xfffffffc08087812 */ /* 0x000fe200078ec0ff */
[----:B------:R-:W-:Y:S01]  /*0810*/  VOTEU.ALL UP0, P0 ;  /* 0x00000000003f7886 */ /* 0x000fe20000000000 */
[----:B------:R-:W-:-:S03]  /*0820*/  ULDC UR4, c[0x0][0x154] ;  /* 0x0000550000047ab9 */ /* 0x000fc60000000800 */
[----:B------:R-:W-:Y:S01]  /*0830*/  IMAD.IADD R8, R7, 0x1, -R8 ;  /* 0x0000000107087824 */ /* 0x000fe200078e0a08 */
[----:B------:R-:W1:Y:S01]  /*0840*/  F2I.U32.TRUNC.NTZ R11, R11 ;  /* 0x0000000b000b7305 */ /* 0x000e62000020f000 */
[----:B------:R-:W2:Y:S01]  /*0850*/  @!UP0 S2UR UR8, SR_CgaCtaId ;  /* 0x00000000000889c3 */ /* 0x000ea20000008800 */
[----:B------:R-:W-:Y:S01]  /*0860*/  @!UP0 UMOV UR7, 0x400 ;  /* 0x0000040000078882 */ /* 0x000fe20000000000 */
[----:B------:R-:W-:Y:S01]  /*0870*/  IMAD R8, R9, 0x4, R8 ;  /* 0x0000000409087824 */ /* 0x000fe200078e0208 */
[----:B-----5:R-:W-:Y:S01]  /*0880*/  R2UR UR17, R6 ;  /* 0x00000000061172ca */ /* 0x020fe200000e0000 */
[----:B------:R-:W-:Y:S01]  /*0890*/  VOTEU.ALL UP1, P1 ;  /* 0x00000000003f7886 */ /* 0x000fe20000820000 */
[----:B------:R-:W-:Y:S01]  /*08a0*/  VOTEU.ALL UP2, P1 ;  /* 0x00000000003f7886 */ /* 0x000fe20000840000 */
[C---:B------:R-:W-:Y:S01]  /*08b0*/  IMAD.SHL.U32 R7, R8.reuse, 0x4, RZ ;  /* 0x0000000408077824 */ /* 0x040fe200078e00ff */
[----:B------:R-:W-:Y:S01]  /*08c0*/  LEA.HI R0, R8, R8, RZ, 0x1 ;  /* 0x0000000808007211 */ /* 0x000fe200078f08ff */
[----:B------:R-:W-:Y:S01]  /*08d0*/  VOTEU.ALL UP3, P1 ;  /* 0x00000000003f7886 */ /* 0x000fe20000860000 */
[----:B------:R-:W5:Y:S01]  /*08e0*/  @!UP1 S2UR UR11, SR_CgaCtaId ;  /* 0x00000000000b99c3 */ /* 0x000f620000008800 */
[----:B------:R-:W-:Y:S01]  /*08f0*/  @!UP1 UMOV UR10, 0x400 ;  /* 0x00000400000a9882 */ /* 0x000fe20000000000 */
[----:B------:R-:W-:Y:S01]  /*0900*/  LOP3.LUT R9, R0, 0xfffffffe, RZ, 0xc0, !PT ;  /* 0xfffffffe00097812 */ /* 0x000fe200078ec0ff */
[----:B------:R-:W-:Y:S01]  /*0910*/  VOTEU.ALL UP4, P1 ;  /* 0x00000000003f7886 */ /* 0x000fe20000880000 */
[C---:B------:R-:W-:Y:S01]  /*0920*/  LOP3.LUT R17, R8.reuse, 0xc, R7, 0x78, !PT ;  /* 0x0000000c08117812 */ /* 0x040fe200078e7807 */
[----:B-1----:R-:W-:Y:S01]  /*0930*/  IMAD.MOV R14, RZ, RZ, -R11 ;  /* 0x000000ffff0e7224 */ /* 0x002fe200078e0a0b */
[----:B------:R-:W-:Y:S01]  /*0940*/  VOTEU.ALL UP5, P1 ;  /* 0x00000000003f7886 */ /* 0x000fe200008a0000 */
[----:B------:R-:W-:Y:S01]  /*0950*/  IMAD.IADD R9, R8, 0x1, -R9 ;  /* 0x0000000108097824 */ /* 0x000fe200078e0a09 */
[----:B0-----:R-:W-:Y:S01]  /*0960*/  I2FP.F32.U32 R0, R4 ;  /* 0x0000000400007245 */ /* 0x001fe20000201000 */
[----:B---3--:R-:W-:Y:S01]  /*0970*/  IMAD R14, R13, R14, UR15 ;  /* 0x0000000f0d0e7e24 */ /* 0x008fe2000f8e020e */
[----:B------:R-:W0:Y:S01]  /*0980*/  LDC R8, c[0x0][0x140] ;  /* 0x00005000ff087b82 */ /* 0x000e220000000800 */
[----:B------:R1:W-:Y:S02]  /*0990*/  STL [R1+0x80], R17 ;  /* 0x0000801101007387 */ /* 0x0003e40000100800 */
[----:B------:R-:W-:Y:S01]  /*09a0*/  FMUL R0, R0, UR4 ;  /* 0x0000000400007c20 */ /* 0x000fe20008400000 */
[----:B------:R-:W-:Y:S01]  /*09b0*/  ISETP.NE.AND P2, PT, R9, R14, PT ;  /* 0x0000000e0900720c */ /* 0x000fe20003f45270 */
[----:B------:R-:W-:Y:S01]  /*09c0*/  UMOV UR4, 0x20 ;  /* 0x0000002000047882 */ /* 0x000fe20000000000 */
[----:B--2---:R-:W-:-:S02]  /*09d0*/  @!UP0 ULEA UR7, UR8, UR7, 0x18 ;  /* 0x0000000708078291 */ /* 0x004fc4000f8ec03f */
[----:B------:R-:W-:-:S04]  /*09e0*/  @!UP0 UIADD3 UR4, -UR4, 0x100000, URZ ;  /* 0x0010000004048890 */ /* 0x000fc8000fffe13f */
[----:B------:R-:W-:Y:S02]  /*09f0*/  @!UP0 USHF.L.U32 UR5, UR4, 0xb, URZ ;  /* 0x0000000b04058899 */ /* 0x000fe4000800063f */
[----:B------:R-:W-:Y:S01]  /*0a00*/  @!UP0 USHF.L.U32 UR4, UR4, 0x1, URZ ;  /* 0x0000000104048899 */ /* 0x000fe2000800063f */
[----:B------:R-:W2:Y:S01]  /*0a10*/  F2I.U32.TRUNC.NTZ R0, R0 ;  /* 0x0000000000007305 */ /* 0x000ea2000020f000 */
[----:B------:R-:W-:-:S04]  /*0a20*/  @!UP1 UIADD3 UR8, -UR9, 0x100000, URZ ;  /* 0x0010000009089890 */ /* 0x000fc8000fffe13f */
[----:B------:R-:W-:Y:S02]  /*0a30*/  @!UP1 USHF.L.U32 UR9, UR8, 0xb, URZ ;  /* 0x0000000b08099899 */ /* 0x000fe4000800063f */
[----:B------:R-:W-:Y:S01]  /*0a40*/  @!UP1 USHF.L.U32 UR8, UR8, 0x1, URZ ;  /* 0x0000000108089899 */ /* 0x000fe2000800063f */
[----:B------:R-:W-:Y:S01]  /*0a50*/  VOTEU.ALL UP0, P0 ;  /* 0x00000000003f7886 */ /* 0x000fe20000000000 */
[----:B-----5:R-:W-:Y:S01]  /*0a60*/  @!UP1 ULEA UR10, UR11, UR10, 0x18 ;  /* 0x0000000a0b0a9291 */ /* 0x020fe2000f8ec03f */
[----:B------:R-:W-:Y:S01]  /*0a70*/  VOTEU.ALL UP1, P0 ;  /* 0x00000000003f7886 */ /* 0x000fe20000020000 */
[----:B------:R-:W-:-:S04]  /*0a80*/  LOP3.LUT P0, RZ, R3, 0x7, RZ, 0xc0, !PT ;  /* 0x0000000703ff7812 */ /* 0x000fc8000780c0ff */
[C---:B------:R-:W-:Y:S01]  /*0a90*/  ISETP.LT.U32.AND P0, PT, R17.reuse, 0x8, !P0 ;  /* 0x000000081100780c */ /* 0x040fe20004701070 */
[----:B------:R-:W3:Y:S02]  /*0aa0*/  FENCE.VIEW.ASYNC.S ;  /* 0x00000000000073c6 */ /* 0x000ee40000000000 */
[----:B---3--:R1:W3:Y:S01]  /*0ab0*/  @!UP0 SYNCS.EXCH.64 URZ, [UR7+0x190], UR4 ;  /* 0x00019004073f85b2 */ /* 0x0082e20008000100 */
[----:B--2---:R-:W-:Y:S01]  /*0ac0*/  IMAD.MOV R16, RZ, RZ, -R0 ;  /* 0x000000ffff107224 */ /* 0x004fe200078e0a00 */
[----:B------:R-:W-:Y:S02]  /*0ad0*/  @P2 LEA.HI R0, R17, R17, RZ, 0x1 ;  /* 0x0000001111002211 */ /* 0x000fe400078f08ff */
[----:B0-----:R-:W-:Y:S01]  /*0ae0*/  ISETP.EQ.U32.AND P1, PT, R8, 0x1, PT ;  /* 0x000000010800780c */ /* 0x001fe20003f22070 */
[----:B----4-:R-:W-:Y:S01]  /*0af0*/  IMAD R7, R15, R16, R4 ;  /* 0x000000100f077224 */ /* 0x010fe200078e0204 */
[----:B------:R-:W-:-:S04]  /*0b00*/  @P2 SHF.R.S32.HI R0, RZ, 0x1, R0 ;  /* 0x00000001ff002819 */ /* 0x000fc80000011400 */
[----:B------:R-:W-:Y:S01]  /*0b10*/  @P2 ISETP.NE.AND P4, PT, R0, R7, PT ;  /* 0x000000070000220c */ /* 0x000fe20003f85270 */
[----:B------:R-:W-:Y:S01]  /*0b20*/  IMAD.MOV.U32 R0, RZ, RZ, 0x1 ;  /* 0x00000001ff007424 */ /* 0x000fe200078e00ff */
[----:B------:R-:W-:Y:S02]  /*0b30*/  SEL R7, RZ, 0x1, !P0 ;  /* 0x00000001ff077807 */ /* 0x000fe40004000000 */
[----:B------:R-:W-:Y:S01]  /*0b40*/  @P2 SEL R0, RZ, 0x1, P4 ;  /* 0x00000001ff002807 */ /* 0x000fe20002000000 */
[----:B------:R1:W0:Y:S01]  /*0b50*/  @!UP1 SYNCS.EXCH.64 URZ, [UR7+0x198], UR4 ;  /* 0x00019804073f95b2 */ /* 0x0002220008000100 */
[----:B------:R-:W-:Y:S02]  /*0b60*/  NOP ;  /* 0x0000000000007918 */ /* 0x000fe40000000000 */
[----:B------:R-:W-:-:S05]  /*0b70*/  LOP3.LUT R0, R0, R7, RZ, 0xc0, !PT ;  /* 0x0000000700007212 */ /* 0x000fca00078ec0ff */
[----:B------:R1:W-:Y:S01]  /*0b80*/  STL [R1+0x78], R0 ;  /* 0x0000780001007387 */ /* 0x0003e20000100800 */
[----:B------:R1:W2:Y:S01]  /*0b90*/  @!UP2 SYNCS.EXCH.64 URZ, [UR10+0x170], UR8 ;  /* 0x000170080a3fa5b2 */ /* 0x0002a20008000100 */
[----:B------:R1:W4:Y:S01]  /*0ba0*/  @!UP3 SYNCS.EXCH.64 URZ, [UR10+0x178], UR8 ;  /* 0x000178080a3fb5b2 */ /* 0x0003220008000100 */
[----:B------:R1:W0:Y:S01]  /*0bb0*/  @!UP4 SYNCS.EXCH.64 URZ, [UR10+0x180], UR8 ;  /* 0x000180080a3fc5b2 */ /* 0x0002220008000100 */
[----:B------:R1:W0:Y:S01]  /*0bc0*/  @!UP5 SYNCS.EXCH.64 URZ, [UR10+0x188], UR8 ;  /* 0x000188080a3fd5b2 */ /* 0x0002220008000100 */
[----:B------:R-:W-:Y:S01]  /*0bd0*/  NOP ;  /* 0x0000000000007918 */ /* 0x000fe20000000000 */
[----:B---3--:R-:W-:Y:S05]  /*0be0*/  @!P1 BRA `(.L_x_4) ;  /* 0x0000000000089947 */ /* 0x008fea0003800000 */
[----:B0-2-4-:R-:W-:Y:S01]  /*0bf0*/  UCGABAR_ARV ;  /* 0x00000000000079c7 */ /* 0x015fe20008000000 */
[----:B------:R-:W-:Y:S05]  /*0c00*/  BRA `(.L_x_5) ;  /* 0x0000000000047947 */ /* 0x000fea0003800000 */
.L_x_4:
[----:B0-2-4-:R-:W-:Y:S01]  /*0c10*/  NOP ;  /* 0x0000000000007918 */ /* 0x015fe20000000000 */
.L_x_5:
[----:B-1----:R-:W-:Y:S01]  /*0c20*/  ULDC.64 UR4, c[0x0][0x598] ;  /* 0x0001660000047ab9 */ /* 0x002fe20000000a00 */
[----:B------:R-:W-:Y:S01]  /*0c30*/  ULDC.64 UR20, c[0x0][0x208] ;  /* 0x0000820000147ab9 */ /* 0x000fe20000000a00 */
[----:B------:R-:W-:-:S04]  /*0c40*/  ISETP.NE.U32.AND P0, PT, RZ, UR4, PT ;  /* 0x00000004ff007c0c */ /* 0x000fc8000bf05070 */
[----:B------:R-:W-:-:S13]  /*0c50*/  ISETP.NE.AND.EX P0, PT, RZ, UR5, PT, P0 ;  /* 0x00000005ff007c0c */ /* 0x000fda000bf05300 */
[----:B------:R-:W-:Y:S05]  /*0c60*/  @!P0 BRA `(.L_x_6) ;  /* 0x0000000000208947 */ /* 0x000fea0003800000 */
[----:B------:R-:W0:Y:S02]  /*0c70*/  LDC.64 R6, c[0x0][0x598] ;  /* 0x00016600ff067b82 */ /* 0x000e240000000a00 */
[----:B0-----:R-:W2:Y:S02]  /*0c80*/  LDG.E.64 R6, desc[UR20][R6.64] ;  /* 0x0000001406067981 */ /* 0x001ea4000c1e1b00 */
[----:B--2---:R-:W-:-:S04]  /*0c90*/  ISETP.NE.U32.AND P0, PT, R6, RZ, PT ;  /* 0x000000ff0600720c */ /* 0x004fc80003f05070 */
[----:B------:R-:W-:-:S13]  /*0ca0*/  ISETP.NE.AND.EX P0, PT, R7, RZ, PT, P0 ;  /* 0x000000ff0700720c */ /* 0x000fda0003f05300 */
[----:B------:R-:W-:Y:S05]  /*0cb0*/  @!P0 BRA `(.L_x_6) ;  /* 0x00000000000c8947 */ /* 0x000fea0003800000 */
[----:B------:R-:W2:Y:S02]  /*0cc0*/  LD.E R6, desc[UR20][R6.64] ;  /* 0x0000001406067980 */ /* 0x000ea4000c101900 */
[----:B--2---:R-:W-:Y:S01]  /*0cd0*/  R2UR UR25, R6 ;  /* 0x00000000061972ca */ /* 0x004fe200000e0000 */
[----:B------:R-:W-:-:S14]  /*0ce0*/  BRA `(.L_x_7) ;  /* 0x0000000000247947 */ /* 0x000fdc0003800000 */
.L_x_6:
[----:B------:R-:W-:Y:S02]  /*0cf0*/  ULDC.64 UR4, c[0x0][0x588] ;  /* 0x0001620000047ab9 */ /* 0x000fe40000000a00 */
[----:B------:R-:W-:-:S04]  /*0d00*/  ISETP.NE.U32.AND P0, PT, RZ, UR4, PT ;  /* 0x00000004ff007c0c */ /* 0x000fc8000bf05070 */
[----:B------:R-:W-:-:S13]  /*0d10*/  ISETP.NE.AND.EX P0, PT, RZ, UR5, PT, P0 ;  /* 0x00000005ff007c0c */ /* 0x000fda000bf05300 */
[----:B------:R-:W-:Y:S05]  /*0d20*/  @!P0 BRA `(.L_x_8) ;  /* 0x0000000000108947 */ /* 0x000fea0003800000 */
[----:B------:R-:W0:Y:S02]  /*0d30*/  LDC.64 R6, c[0x0][0x588] ;  /* 0x00016200ff067b82 */ /* 0x000e240000000a00 */
[----:B0-----:R-:W2:Y:S02]  /*0d40*/  LDG.E R6, desc[UR20][R6.64] ;  /* 0x0000001406067981 */ /* 0x001ea4000c1e1900 */
[----:B--2---:R-:W-:Y:S01]  /*0d50*/  R2UR UR25, R6 ;  /* 0x00000000061972ca */ /* 0x004fe200000e0000 */
[----:B------:R-:W-:-:S14]  /*0d60*/  BRA `(.L_x_7) ;  /* 0x0000000000047947 */ /* 0x000fdc0003800000 */
.L_x_8:
[----:B------:R-:W-:-:S05]  /*0d70*/  ULDC UR25, c[0x0][0x580] ;  /* 0x0001600000197ab9 */ /* 0x000fca0000000800 */
.L_x_7:
[----:B------:R-:W-:Y:S02]  /*0d80*/  ULDC.64 UR4, c[0x0][0x5a0] ;  /* 0x0001680000047ab9 */ /* 0x000fe40000000a00 */
        /* <DEDUP_REMOVED lines=11> */
.L_x_9:
        /* <DEDUP_REMOVED lines=8> */
.L_x_11:
[----:B------:R-:W-:-:S05]  /*0ec0*/  ULDC UR26, c[0x0][0x584] ;  /* 0x00016100001a7ab9 */ /* 0x000fca0000000800 */
.L_x_10:
[----:B------:R-:W0:Y:S01]  /*0ed0*/  LDC R0, c[0x0][0x65c] ;  /* 0x00019700ff007b82 */ /* 0x000e220000000800 */
[----:B------:R-:W-:Y:S01]  /*0ee0*/  IMAD.U32 R6, RZ, RZ, UR15 ;  /* 0x0000000fff067e24 */ /* 0x000fe2000f8e00ff */
[----:B------:R-:W-:Y:S01]  /*0ef0*/  UISETP.NE.AND UP0, UPT, UR14, 0x2, UPT ;  /* 0x000000020e00788c */ /* 0x000fe2000bf05270 */
[----:B------:R-:W-:Y:S01]  /*0f00*/  IMAD.MOV.U32 R7, RZ, RZ, RZ ;  /* 0x000000ffff077224 */ /* 0x000fe200078e00ff */
[----:B------:R-:W-:Y:S01]  /*0f10*/  ULDC UR7, c[0x0][0x28c] ;  /* 0x0000a30000077ab9 */ /* 0x000fe20000000800 */
[----:B------:R-:W-:Y:S01]  /*0f20*/  UMOV UR5, URZ ;  /* 0x0000003f00057c82 */ /* 0x000fe20008000000 */
[----:B------:R-:W-:Y:S02]  /*0f30*/  UIADD3 UR7, UR7, 0x1f, URZ ;  /* 0x0000001f07077890 */ /* 0x000fe4000fffe03f */
[----:B------:R-:W-:Y:S01]  /*0f40*/  PLOP3.LUT P0, PT, PT, PT, UP0, 0x80, 0x0 ;  /* 0x000000000000781c */ /* 0x000fe20003f0f008 */
[----:B------:R-:W-:Y:S01]  /*0f50*/  UMOV UR4, URZ ;  /* 0x0000003f00047c82 */ /* 0x000fe20008000000 */
[----:B------:R-:W-:Y:S01]  /*0f60*/  USHF.R.S32.HI UR10, URZ, 0x1f, UR7 ;  /* 0x0000001f3f0a7899 */ /* 0x000fe20008011407 */
[----:B------:R-:W-:-:S03]  /*0f70*/  ULDC.64 UR18, c[0x0][0x650] ;  /* 0x0001940000127ab9 */ /* 0x000fc60000000a00 */
[----:B------:R-:W-:-:S04]  /*0f80*/  ULEA.HI UR10, UR10, UR7, URZ, 0x5 ;  /* 0x000000070a0a7291 */ /* 0x000fc8000f8f283f */
[----:B------:R-:W-:Y:S01]  /*0f90*/  USHF.R.S32.HI UR14, URZ, 0x5, UR10 ;  /* 0x000000053f0e7899 */ /* 0x000fe2000801140a */
[----:B0-----:R-:W-:-:S13]  /*0fa0*/  ISETP.NE.AND P2, PT, R0, 0x1, PT ;  /* 0x000000010000780c */ /* 0x001fda0003f45270 */
[----:B------:R-:W0:Y:S01]  /*0fb0*/  @P2 LDC R9, c[0x0][0x10] ;  /* 0x00000400ff092b82 */ /* 0x000e220000000800 */
[----:B------:R-:W-:-:S07]  /*0fc0*/  @P2 IMAD.MOV.U32 R5, RZ, RZ, RZ ;  /* 0x000000ffff052224 */ /* 0x000fce00078e00ff */
[----:B------:R-:W1:Y:S01]  /*0fd0*/  @!P2 LDC R11, c[0x0][0xc] ;  /* 0x00000300ff0bab82 */ /* 0x000e620000000800 */
[----:B------:R-:W-:Y:S01]  /*0fe0*/  ULDC UR8, c[0x0][0xc] ;  /* 0x0000030000087ab9 */ /* 0x000fe20000000800 */
[----:B------:R-:W-:Y:S01]  /*0ff0*/  ULDC UR9, c[0x0][0x10] ;  /* 0x0000040000097ab9 */ /* 0x000fe20000000800 */
[----:B------:R-:W-:Y:S01]  /*1000*/  ULDC UR7, c[0x0][0x14] ;  /* 0x0000050000077ab9 */ /* 0x000fe20000000800 */
[----:B------:R-:W-:-:S04]  /*1010*/  UIMAD.WIDE.U32 UR8, UR8, UR9, URZ ;  /* 0x00000009080872a5 */ /* 0x000fc8000f8e003f */
[----:B------:R-:W-:Y:S01]  /*1020*/  UIMAD.WIDE.U32 UR22, UR8, UR7, URZ ;  /* 0x00000007081672a5 */ /* 0x000fe2000f8e003f */
[----:B0-----:R-:W-:Y:S01]  /*1030*/  @P2 IMAD.WIDE.U32 R8, R9, UR15, R4 ;  /* 0x0000000f09082c25 */ /* 0x001fe2000f8e0004 */
[----:B------:R-:W-:-:S03]  /*1040*/  UIMAD UR15, UR9, UR7, URZ ;  /* 0x00000007090f72a4 */ /* 0x000fc6000f8e023f */
[----:B------:R-:W-:Y:S01]  /*1050*/  @P2 IMAD.MOV.U32 R13, RZ, RZ, R8 ;  /* 0x000000ffff0d2224 */ /* 0x000fe200078e0008 */
[----:B------:R-:W-:Y:S01]  /*1060*/  UIADD3 UR15, UR23, UR15, URZ ;  /* 0x0000000f170f7290 */ /* 0x000fe2000fffe03f */
[----:B-1----:R-:W-:-:S04]  /*1070*/  @!P2 IMAD.WIDE.U32 R6, R4, R11, R6 ;  /* 0x0000000b0406a225 */ /* 0x002fc800078e0006 */
[----:B------:R-:W-:Y:S02]  /*1080*/  @P2 IMAD.MOV.U32 R11, RZ, RZ, RZ ;  /* 0x000000ffff0b2224 */ /* 0x000fe400078e00ff */
[----:B------:R-:W-:Y:S02]  /*1090*/  @!P2 IMAD.MOV.U32 R13, RZ, RZ, R6 ;  /* 0x000000ffff0da224 */ /* 0x000fe400078e0006 */
[----:B------:R-:W-:Y:S02]  /*10a0*/  @P2 IMAD.IADD R10, R9, 0x1, R11 ;  /* 0x00000001090a2824 */ /* 0x000fe400078e020b */
[----:B------:R-:W-:Y:S01]  /*10b0*/  @!P2 IMAD.MOV.U32 R10, RZ, RZ, R7 ;  /* 0x000000ffff0aa224 */ /* 0x000fe200078e0007 */
[----:B------:R0:W-:Y:S01]  /*10c0*/  STL [R1+0x88], R13 ;  /* 0x0000880d01007387 */ /* 0x0001e20000100800 */
[----:B------:R-:W-:Y:S02]  /*10d0*/  IMAD.MOV.U32 R17, RZ, RZ, R13 ;  /* 0x000000ffff117224 */ /* 0x000fe400078e000d */
[----:B------:R-:W-:Y:S01]  /*10e0*/  IMAD.MOV.U32 R22, RZ, RZ, R10 ;  /* 0x000000ffff167224 */ /* 0x000fe200078e000a */
[----:B------:R0:W-:Y:S01]  /*10f0*/  STL [R1+0x84], R10 ;  /* 0x0000840a01007387 */ /* 0x0001e20000100800 */
[----:B------:R-:W-:Y:S05]  /*1100*/  @P0 BRA `(.L_x_12) ;  /* 0x0000000000280947 */ /* 0x000fea0003800000 */
[----:B------:R-:W-:Y:S01]  /*1110*/  IADD3 R17, P0, R17, UR22, RZ ;  /* 0x0000001611117c10 */ /* 0x000fe2000ff1e0ff */
[----:B------:R-:W-:Y:S02]  /*1120*/  UISETP.GE.U32.AND UP0, UPT, UR14, 0x16, UPT ;  /* 0x000000160e00788c */ /* 0x000fe4000bf06070 */
[----:B------:R-:W-:Y:S01]  /*1130*/  UIMAD.WIDE.U32 UR4, UR14, -0x45d1745d, URZ ;  /* 0xba2e8ba30e0478a5 */ /* 0x000fe2000f8e003f */
[----:B------:R-:W-:Y:S01]  /*1140*/  IADD3.X R22, R22, UR15, RZ, P0, !PT ;  /* 0x0000000f16167c10 */ /* 0x000fe200087fe4ff */
[----:B------:R1:W-:Y:S02]  /*1150*/  STL [R1+0x88], R17 ;  /* 0x0000881101007387 */ /* 0x0003e40000100800 */
[----:B------:R-:W-:Y:S02]  /*1160*/  USHF.R.U32.HI UR5, URZ, 0x4, UR5 ;  /* 0x000000043f057899 */ /* 0x000fe40008011605 */
[----:B------:R1:W-:Y:S01]  /*1170*/  STL [R1+0x84], R22 ;  /* 0x0000841601007387 */ /* 0x0003e20000100800 */
[----:B------:R-:W-:-:S02]  /*1180*/  UMOV UR4, URZ ;  /* 0x0000003f00047c82 */ /* 0x000fc40008000000 */
[----:B------:R-:W-:Y:S02]  /*1190*/  @UP0 ULOP3.LUT UR4, UR5, 0x1, URZ, 0xc0, !UPT ;  /* 0x0000000105040892 */ /* 0x000fe4000f8ec03f */
[----:B------:R-:W-:-:S12]  /*11a0*/  UIMAD UR5, UR5, -0x16, UR14 ;  /* 0xffffffea050578a4 */ /* 0x000fd8000f8e020e */
.L_x_12:
[----:B------:R-:W-:Y:S01]  /*11b0*/  IMAD.MOV.U32 R8, RZ, RZ, -0x1 ;  /* 0xffffffffff087424 */ /* 0x000fe200078e00ff */
[----:B------:R-:W-:Y:S01]  /*11c0*/  ISETP.GE.U32.AND P0, PT, R17, UR18, PT ;  /* 0x0000001211007c0c */ /* 0x000fe2000bf06070 */
[----:B------:R-:W-:Y:S01]  /*11d0*/  IMAD.MOV.U32 R6, RZ, RZ, -0x1 ;  /* 0xffffffffff067424 */ /* 0x000fe200078e00ff */
[----:B------:R-:W-:Y:S01]  /*11e0*/  PRMT R0, RZ, 0x7610, R0 ;  /* 0x00007610ff007816 */ /* 0x000fe20000000000 */
[----:B------:R-:W-:Y:S01]  /*11f0*/  IMAD.MOV.U32 R7, RZ, RZ, -0x1 ;  /* 0xffffffffff077424 */ /* 0x000fe200078e00ff */
[----:B------:R2:W-:Y:S01]  /*1200*/  STL [R1+0x8c], R8 ;  /* 0x00008c0801007387 */ /* 0x0005e20000100800 */
[----:B------:R-:W-:-:S03]  /*1210*/  ISETP.GE.U32.AND.EX P0, PT, R22, UR19, PT, P0 ;  /* 0x0000001316007c0c */ /* 0x000fc6000bf06100 */
[----:B------:R2:W-:Y:S04]  /*1220*/  STL [R1+0x7c], R6 ;  /* 0x00007c0601007387 */ /* 0x0005e80000100800 */
[----:B------:R2:W-:Y:S06]  /*1230*/  STL [R1+0x90], R7 ;  /* 0x0000900701007387 */ /* 0x0005ec0000100800 */
[----:B------:R-:W-:Y:S05]  /*1240*/  @P0 BRA `(.L_x_13) ;  /* 0x0000000400380947 */ /* 0x000fea0003800000 */
[----:B------:R-:W3:Y:S01]  /*1250*/  LDC.64 R18, c[0x0][0x628] ;  /* 0x00018a00ff127b82 */ /* 0x000ee20000000a00 */
[----:B--2---:R-:W-:Y:S02]  /*1260*/  IMAD.MOV.U32 R6, RZ, RZ, R17 ;  /* 0x000000ffff067224 */ /* 0x004fe400078e0011 */
[----:B------:R-:W-:-:S05]  /*1270*/  IMAD.MOV.U32 R7, RZ, RZ, R22 ;  /* 0x000000ffff077224 */ /* 0x000fca00078e0016 */
[----:B------:R-:W2:Y:S08]  /*1280*/  LDC R0, c[0x0][0x630] ;  /* 0x00018c00ff007b82 */ /* 0x000eb00000000800 */
[----:B------:R-:W4:Y:S01]  /*1290*/  LDC.64 R20, c[0x0][0x620] ;  /* 0x00018800ff147b82 */ /* 0x000f220000000a00 */
[----:B---3--:R-:W-:-:S04]  /*12a0*/  ISETP.NE.U32.AND P0, PT, R18, RZ, PT ;  /* 0x000000ff1200720c */ /* 0x008fc80003f05070 */
[----:B------:R-:W-:-:S13]  /*12b0*/  ISETP.NE.AND.EX P0, PT, R19, RZ, PT, P0 ;  /* 0x000000ff1300720c */ /* 0x000fda0003f05300 */
[----:B--2-4-:R-:W-:Y:S05]  /*12c0*/  @!P0 BRA `(.L_x_14) ;  /* 0x0000000000288947 */ /* 0x014fea0003800000 */
[----:B------:R-:W2:Y:S02]  /*12d0*/  LDC R11, c[0x0][0x634] ;  /* 0x00018d00ff0b7b82 */ /* 0x000ea40000000800 */
[----:B--2---:R-:W-:-:S05]  /*12e0*/  IADD3 R11, P0, R17, R11, RZ ;  /* 0x0000000b110b7210 */ /* 0x004fca0007f1e0ff */
[----:B0-----:R-:W-:-:S04]  /*12f0*/  IMAD.X R13, RZ, RZ, R22, P0 ;  /* 0x000000ffff0d7224 */ /* 0x001fc800000e0616 */
[----:B------:R-:W-:-:S04]  /*1300*/  IMAD.WIDE.U32 R6, R13, R18, RZ ;  /* 0x000000120d067225 */ /* 0x000fc800078e00ff */
[----:B------:R-:W-:-:S04]  /*1310*/  IMAD.WIDE.U32 R8, P0, R11, R19, R6 ;  /* 0x000000130b087225 */ /* 0x000fc80007800006 */
[----:B------:R-:W-:-:S04]  /*1320*/  IMAD.WIDE.U32 R6, R11, R18, RZ ;  /* 0x000000120b067225 */ /* 0x000fc800078e00ff */
[----:B------:R-:W-:Y:S01]  /*1330*/  IMAD.X R11, RZ, RZ, RZ, P0 ;  /* 0x000000ffff0b7224 */ /* 0x000fe200000e06ff */
[----:B------:R-:W-:Y:S01]  /*1340*/  IADD3 RZ, P0, R7, R8, RZ ;  /* 0x0000000807ff7210 */ /* 0x000fe20007f1e0ff */
[----:B------:R-:W-:-:S04]  /*1350*/  IMAD.MOV.U32 R10, RZ, RZ, R9 ;  /* 0x000000ffff0a7224 */ /* 0x000fc800078e0009 */
[----:B------:R-:W-:-:S08]  /*1360*/  IMAD.WIDE.U32.X R6, R13, R19, R10, P0 ;  /* 0x000000130d067225 */ /* 0x000fd000000e040a */
.L_x_14:
[-CC-:B------:R-:W-:Y:S01]  /*1370*/  SHF.R.U64 R27, R6, R0.reuse, R7.reuse ;  /* 0x00000000061b7219 */ /* 0x180fe20000001207 */
[----:B------:R-:W2:Y:S01]  /*1380*/  LDC.64 R24, c[0x0][0x640] ;  /* 0x00019000ff187b82 */ /* 0x000ea20000000a00 */
[----:B------:R-:W-:Y:S01]  /*1390*/  SHF.R.U32.HI R0, RZ, R0, R7 ;  /* 0x00000000ff007219 */ /* 0x000fe20000011607 */
[----:B------:R-:W-:Y:S01]  /*13a0*/  IMAD.MOV.U32 R6, RZ, RZ, R17 ;  /* 0x000000ffff067224 */ /* 0x000fe200078e0011 */
[----:B------:R-:W-:-:S05]  /*13b0*/  IADD3 R9, P0, RZ, -R27, RZ ;  /* 0x8000001bff097210 */ /* 0x000fca0007f1e0ff */
[----:B------:R-:W3:Y:S01]  /*13c0*/  LDC R8, c[0x0][0x618] ;  /* 0x00018600ff087b82 */ /* 0x000ee20000000800 */
[----:B------:R-:W-:-:S04]  /*13d0*/  IMAD.X R7, RZ, RZ, ~R0, P0 ;  /* 0x000000ffff077224 */ /* 0x000fc800000e0e00 */
[-C--:B------:R-:W-:Y:S02]  /*13e0*/  IMAD R0, R7, R20.reuse, RZ ;  /* 0x0000001407007224 */ /* 0x080fe400078e02ff */
[----:B------:R-:W-:Y:S01]  /*13f0*/  IMAD.MOV.U32 R7, RZ, RZ, R22 ;  /* 0x000000ffff077224 */ /* 0x000fe200078e0016 */
[----:B------:R-:W4:Y:S01]  /*1400*/  LDC R11, c[0x0][0x608] ;  /* 0x00018200ff0b7b82 */ /* 0x000f220000000800 */
[----:B-1----:R-:W-:Y:S02]  /*1410*/  IMAD.MOV.U32 R22, RZ, RZ, 0x1 ;  /* 0x00000001ff167424 */ /* 0x002fe400078e00ff */
[----:B------:R-:W-:-:S04]  /*1420*/  IMAD.WIDE.U32 R6, R9, R20, R6 ;  /* 0x0000001409067225 */ /* 0x000fc800078e0006 */
[----:B------:R-:W-:Y:S01]  /*1430*/  IMAD R9, R9, R21, R0 ;  /* 0x0000001509097224 */ /* 0x000fe200078e0200 */
[----:B------:R-:W1:Y:S01]  /*1440*/  LDC R23, c[0x0][0x658] ;  /* 0x00019600ff177b82 */ /* 0x000e620000000800 */
[----:B--2---:R-:W-:Y:S01]  /*1450*/  ISETP.NE.U32.AND P0, PT, R24, RZ, PT ;  /* 0x000000ff1800720c */ /* 0x004fe20003f05070 */
[----:B------:R-:W-:Y:S02]  /*1460*/  IMAD.MOV.U32 R0, RZ, RZ, -0x1 ;  /* 0xffffffffff007424 */ /* 0x000fe400078e00ff */
[----:B------:R-:W-:Y:S01]  /*1470*/  IMAD.IADD R7, R7, 0x1, R9 ;  /* 0x0000000107077824 */ /* 0x000fe200078e0209 */
[----:B------:R-:W-:-:S03]  /*1480*/  ISETP.NE.AND.EX P0, PT, R25, RZ, PT, P0 ;  /* 0x000000ff1900720c */ /* 0x000fc60003f05300 */
[----:B------:R-:W2:Y:S01]  /*1490*/  LDC R21, c[0x0][0x600] ;  /* 0x00018000ff157b82 */ /* 0x000ea20000000800 */
[-CC-:B---3--:R-:W-:Y:S02]  /*14a0*/  SHF.R.U64 R19, R6, R8.reuse, R7.reuse ;  /* 0x0000000806137219 */ /* 0x188fe40000001207 */
[----:B------:R-:W-:-:S05]  /*14b0*/  SHF.R.U32.HI R6, RZ, R8, R7 ;  /* 0x00000008ff067219 */ /* 0x000fca0000011607 */
[----:B------:R-:W3:Y:S01]  /*14c0*/  LDC R18, c[0x0][0x648] ;  /* 0x00019200ff127b82 */ /* 0x000ee20000000800 */
[-CC-:B----4-:R-:W-:Y:S02]  /*14d0*/  SHF.R.U64 R28, R19, R11.reuse, R6.reuse ;  /* 0x0000000b131c7219 */ /* 0x190fe40000001206 */
[----:B------:R-:W-:-:S05]  /*14e0*/  SHF.R.U32.HI R6, RZ, R11, R6 ;  /* 0x0000000bff067219 */ /* 0x000fca0000011606 */
[----:B------:R-:W4:Y:S01]  /*14f0*/  LDC R20, c[0x0][0x638] ;  /* 0x00018e00ff147b82 */ /* 0x000f220000000800 */
[-CC-:B-1----:R-:W-:Y:S02]  /*1500*/  SHF.R.U64 R30, R28, R23.reuse, R6.reuse ;  /* 0x000000171c1e7219 */ /* 0x182fe40000001206 */
[-C--:B------:R-:W-:Y:S02]  /*1510*/  SHF.L.U32 R0, R0, R23.reuse, RZ ;  /* 0x0000001700007219 */ /* 0x080fe400000006ff */
[----:B------:R-:W-:Y:S01]  /*1520*/  SHF.R.U32.HI R7, RZ, R23, R6 ;  /* 0x00000017ff077219 */ /* 0x000fe20000011606 */
[----:B------:R-:W-:Y:S01]  /*1530*/  IMAD.MOV.U32 R6, RZ, RZ, R30 ;  /* 0x000000ffff067224 */ /* 0x000fe200078e001e */
[----:B0-----:R-:W-:Y:S01]  /*1540*/  LOP3.LUT R13, RZ, R0, RZ, 0x33, !PT ;  /* 0x00000000ff0d7212 */ /* 0x001fe200078e33ff */
[----:B------:R-:W0:Y:S01]  /*1550*/  LDC R26, c[0x0][0x610] ;  /* 0x00018400ff1a7b82 */ /* 0x000e220000000800 */
[----:B------:R-:W-:Y:S05]  /*1560*/  @!P0 BRA `(.L_x_15) ;  /* 0x0000000000288947 */ /* 0x000fea0003800000 */
[----:B------:R-:W1:Y:S02]  /*1570*/  LDC R11, c[0x0][0x64c] ;  /* 0x00019300ff0b7b82 */ /* 0x000e640000000800 */
[----:B-1----:R-:W-:-:S05]  /*1580*/  IADD3 R11, P0, R30, R11, RZ ;  /* 0x0000000b1e0b7210 */ /* 0x002fca0007f1e0ff */
[----:B------:R-:W-:-:S04]  /*1590*/  IMAD.X R17, RZ, RZ, R7, P0 ;  /* 0x000000ffff117224 */ /* 0x000fc800000e0607 */
[----:B------:R-:W-:-:S04]  /*15a0*/  IMAD.WIDE.U32 R6, R17, R24, RZ ;  /* 0x0000001811067225 */ /* 0x000fc800078e00ff */
[----:B------:R-:W-:-:S04]  /*15b0*/  IMAD.WIDE.U32 R8, P0, R11, R25, R6 ;  /* 0x000000190b087225 */ /* 0x000fc80007800006 */
[----:B------:R-:W-:-:S04]  /*15c0*/  IMAD.WIDE.U32 R6, R11, R24, RZ ;  /* 0x000000180b067225 */ /* 0x000fc800078e00ff */
[----:B------:R-:W-:Y:S01]  /*15d0*/  IMAD.X R11, RZ, RZ, RZ, P0 ;  /* 0x000000ffff0b7224 */ /* 0x000fe200000e06ff */
[----:B------:R-:W-:Y:S01]  /*15e0*/  IADD3 RZ, P0, R7, R8, RZ ;  /* 0x0000000807ff7210 */ /* 0x000fe20007f1e0ff */
[----:B------:R-:W-:-:S04]  /*15f0*/  IMAD.MOV.U32 R10, RZ, RZ, R9 ;  /* 0x000000ffff0a7224 */ /* 0x000fc800078e0009 */
[----:B------:R-:W-:-:S08]  /*1600*/  IMAD.WIDE.U32.X R6, R17, R25, R10, P0 ;  /* 0x0000001911067225 */ /* 0x000fd000000e040a */
.L_x_15:
[----:B---3--:R-:W-:Y:S01]  /*1610*/  SHF.R.U64 R5, R6, R18, R7 ;  /* 0x0000001206057219 */ /* 0x008fe20000001207 */
[----:B--2---:R-:W-:Y:S01]  /*1620*/  VIADD R6, R21, 0xffffffff ;  /* 0xffffffff15067836 */ /* 0x004fe20000000000 */
[----:B------:R-:W-:Y:S01]  /*1630*/  SHF.L.U32 R0, R22, R23, RZ ;  /* 0x0000001716007219 */ /* 0x000fe200000006ff */
[----:B------:R-:W-:Y:S01]  /*1640*/  @P2 IMAD R14, R15, R16, R4 ;  /* 0x000000100f0e2224 */ /* 0x000fe200078e0204 */
[----:B------:R-:W-:Y:S01]  /*1650*/  LOP3.LUT R13, R28, R13, RZ, 0xc0, !PT ;  /* 0x0000000d1c0d7212 */ /* 0x000fe200078ec0ff */
[----:B------:R-:W-:-:S04]  /*1660*/  IMAD.MOV R7, RZ, RZ, -R5 ;  /* 0x000000ffff077224 */ /* 0x000fc800078e0a05 */
[----:B------:R-:W-:Y:S01]  /*1670*/  IMAD R13, R0, R5, R13 ;  /* 0x00000005000d7224 */ /* 0x000fe200078e020d */
[----:B------:R-:W-:Y:S01]  /*1680*/  LOP3.LUT R5, R19, R6, RZ, 0xc0, !PT ;  /* 0x0000000613057212 */ /* 0x000fe200078ec0ff */
[----:B----4-:R-:W-:Y:S02]  /*1690*/  IMAD R0, R7, R20, R30 ;  /* 0x0000001407007224 */ /* 0x010fe400078e021e */
[----:B------:R-:W-:Y:S02]  /*16a0*/  IMAD.MOV.U32 R6, RZ, RZ, 0x1 ;  /* 0x00000001ff067424 */ /* 0x000fe400078e00ff */
[----:B0-----:R-:W-:Y:S02]  /*16b0*/  IMAD R4, R13, R26, R14 ;  /* 0x0000001a0d047224 */ /* 0x001fe400078e020e */
[----:B------:R-:W-:Y:S01]  /*16c0*/  IMAD R5, R0, R21, R5 ;  /* 0x0000001500057224 */ /* 0x000fe200078e0205 */
[----:B------:R-:W-:-:S04]  /*16d0*/  PRMT R0, R6, 0x7610, R0 ;  /* 0x0000761006007816 */ /* 0x000fc80000000000 */
[----:B------:R-:W-:Y:S02]  /*16e0*/  SEL R6, R5, R4, !P2 ;  /* 0x0000000405067207 */ /* 0x000fe40005000000 */
[----:B------:R-:W-:-:S03]  /*16f0*/  SEL R4, R4, R5, !P2 ;  /* 0x0000000504047207 */ /* 0x000fc60005000000 */
[----:B------:R3:W-:Y:S04]  /*1700*/  STL [R1+0x90], R6 ;  /* 0x0000900601007387 */ /* 0x0007e80000100800 */
[----:B------:R3:W-:Y:S04]  /*1710*/  STL [R1+0x7c], R27 ;  /* 0x00007c1b01007387 */ /* 0x0007e80000100800 */
[----:B------:R3:W-:Y:S02]  /*1720*/  STL [R1+0x8c], R4 ;  /* 0x00008c0401007387 */ /* 0x0007e40000100800 */
.L_x_13:
[----:B------:R-:W-:Y:S05]  /*1730*/  @!P1 BRA `(.L_x_16) ;  /* 0x00000000000c9947 */ /* 0x000fea0003800000 */
[----:B------:R-:W-:Y:S01]  /*1740*/  UCGABAR_WAIT ;  /* 0x0000000000007dc7 */ /* 0x000fe20008000000 */
[----:B------:R-:W-:Y:S01]  /*1750*/  CCTL.IVALL ;  /* 0x00000000ff00798f */ /* 0x000fe20002000000 */
[----:B------:R-:W-:Y:S05]  /*1760*/  BRA `(.L_x_17) ;  /* 0x0000000000047947 */ /* 0x000fea0003800000 */
.L_x_16:
[----:B------:R-:W-:Y:S06]  /*1770*/  BAR.SYNC.DEFER_BLOCKING 0x0 ;  /* 0x0000000000007b1d */ /* 0x000fec0000010000 */
.L_x_17:
[----:B------:R-:W-:Y:S05]  /*1780*/  @!P3 BRA `(.L_x_18) ;  /* 0x000000d800d8b947 */ /* 0x000fea0003800000 */
[----:B------:R-:W-:-:S06]  /*1790*/  UISETP.GT.U32.AND UP0, UPT, UR12, 0x1, UPT ;  /* 0x000000010c00788c */ /* 0x000fcc000bf04070 */
[----:B------:R-:W-:-:S13]  /*17a0*/  PLOP3.LUT P0, PT, PT, PT, UP0, 0x80, 0x0 ;  /* 0x000000000000781c */ /* 0x000fda0003f0f008 */
[----:B------:R-:W-:Y:S05]  /*17b0*/  @P0 EXIT ;  /* 0x000000000000094d */ /* 0x000fea0003800000 */
.L_x_19:
[----:B------:R-:W-:-:S08]  /*17c0*/  NOP ;  /* 0x0000000000007918 */ /* 0x000fd00000000000 */
[----:B------:R-:W4:Y:S02]  /*17d0*/  USETMAXREG.TRY_ALLOC.CTAPOOL UP0, 0xe8 ;  /* 0x000000e8000079c8 */ /* 0x000f240008000600 */
[----:B----4-:R-:W-:-:S13]  /*17e0*/  PLOP3.LUT P0, PT, PT, PT, UP0, 0x80, 0x0 ;  /* 0x000000000000781c */ /* 0x010fda0003f0f008 */
[----:B------:R-:W-:Y:S05]  /*17f0*/  @!P0 BRA `(.L_x_19) ;  /* 0xfffffffc00f08947 */ /* 0x000fea000383ffff */
[----:B------:R-:W-:-:S13]  /*1800*/  LOP3.LUT P0, RZ, R0, 0xff, RZ, 0xc0, !PT ;  /* 0x000000ff00ff7812 */ /* 0x000fda000780c0ff */
[----:B------:R-:W-:Y:S05]  /*1810*/  @!P0 EXIT ;  /* 0x000000000000894d */ /* 0x000fea0003800000 */
[----:B------:R-:W4:Y:S01]  /*1820*/  S2UR UR6, SR_CgaCtaId ;  /* 0x00000000000679c3 */ /* 0x000f220000008800 */
[CC--:B------:R-:W-:Y:S01]  /*1830*/  LEA.HI R0, R12.reuse, R3.reuse, RZ, 0x2 ;  /* 0x000000030c007211 */ /* 0x0c0fe200078f10ff */
[----:B------:R-:W-:Y:S01]  /*1840*/  UIADD3 UR7, UR17, -0x1, URZ ;  /* 0xffffffff11077890 */ /* 0x000fe2000fffe03f */
[----:B------:R-:W-:Y:S01]  /*1850*/  LEA.HI R3, R12, R3, RZ, 0x5 ;  /* 0x000000030c037211 */ /* 0x000fe200078f28ff */
[----:B------:R-:W-:Y:S01]  /*1860*/  UMOV UR12, 0x400 ;  /* 0x00000400000c7882 */ /* 0x000fe20000000000 */
[--C-:B------:R-:W-:Y:S01]  /*1870*/  SHF.R.S32.HI R2, RZ, 0x2, R0.reuse ;  /* 0x00000002ff027819 */ /* 0x100fe20000011400 */
[----:B------:R-:W-:Y:S01]  /*1880*/  UISETP.LT.AND UP0, UPT, UR14, 0x1, UPT ;  /* 0x000000010e00788c */ /* 0x000fe2000bf01270 */
[----:B------:R-:W-:Y:S01]  /*1890*/  SHF.R.S32.HI R5, RZ, 0x1f, R0 ;  /* 0x0000001fff057819 */ /* 0x000fe20000011400 */
[----:B------:R-:W-:Y:S02]  /*18a0*/  ULOP3.LUT UR27, UR13, 0x1, URZ, 0xfc, !UPT ;  /* 0x000000010d1b7892 */ /* 0x000fe4000f8efc3f */
[----:B------:R-:W-:Y:S01]  /*18b0*/  USEL UR16, UR14, 0x1, UP0 ;  /* 0x000000010e107887 */ /* 0x000fe20008000000 */
[----:B------:R-:W-:Y:S01]  /*18c0*/  LEA.HI R5, R5, R2, RZ, 0x3 ;  /* 0x0000000205057211 */ /* 0x000fe200078f18ff */
[----:B------:R-:W-:-:S02]  /*18d0*/  UISETP.NE.AND UP0, UPT, UR7, URZ, UPT ;  /* 0x0000003f0700728c */ /* 0x000fc4000bf05270 */
[----:B------:R-:W-:Y:S01]  /*18e0*/  USHF.L.U32 UR28, UR14, 0x1, URZ ;  /* 0x000000010e1c7899 */ /* 0x000fe2000800063f */
[----:B------:R-:W-:Y:S01]  /*18f0*/  LOP3.LUT R5, R5, 0xfffffff8, RZ, 0xc0, !PT ;  /* 0xfffffff805057812 */ /* 0x000fe200078ec0ff */
[----:B------:R-:W-:Y:S02]  /*1900*/  UIADD3 UR16, -UR16, UR14, URZ ;  /* 0x0000000e10107290 */ /* 0x000fe4000fffe13f */
[----:B------:R-:W-:Y:S02]  /*1910*/  USEL UR30, URZ, 0x1, UP0 ;  /* 0x000000013f1e7887 */ /* 0x000fe40008000000 */
[----:B------:R-:W-:Y:S01]  /*1920*/  IMAD.IADD R2, R2, 0x1, -R5 ;  /* 0x0000000102027824 */ /* 0x000fe200078e0a05 */
[----:B------:R-:W-:Y:S01]  /*1930*/  SHF.R.S32.HI R5, RZ, 0x5, R3 ;  /* 0x00000005ff057819 */ /* 0x000fe20000011403 */
[----:B----4-:R-:W-:-:S03]  /*1940*/  ULEA UR12, UR6, UR12, 0x18 ;  /* 0x0000000c060c7291 */ /* 0x010fc6000f8ec03f */
[--C-:B------:R-:W-:Y:S01]  /*1950*/  SHF.R.S32.HI R3, RZ, 0x1f, R2.reuse ;  /* 0x0000001fff037819 */ /* 0x100fe20000011402 */
[----:B------:R-:W-:Y:S01]  /*1960*/  USHF.L.U32 UR6, UR7, 0x3, URZ ;  /* 0x0000000307067899 */ /* 0x000fe2000800063f */
[C-C-:B------:R-:W-:Y:S01]  /*1970*/  IMAD R0, R5.reuse, -0x10, -R2.reuse ;  /* 0xfffffff005007824 */ /* 0x140fe200078e0a02 */
[----:B------:R-:W-:Y:S02]  /*1980*/  UIADD3 UR29, UR12, 0x170, URZ ;  /* 0x000001700c1d7890 */ /* 0x000fe4000fffe03f */
[----:B------:R-:W-:Y:S01]  /*1990*/  ULOP3.LUT UR6, UR6, 0x8, URZ, 0xc0, !UPT ;  /* 0x0000000806067892 */ /* 0x000fe2000f8ec03f */
[----:B------:R-:W-:Y:S01]  /*19a0*/  IMAD.WIDE R2, R5, 0x10, R2 ;  /* 0x0000001005027825 */ /* 0x000fe200078e0202 */
[----:B------:R-:W-:Y:S02]  /*19b0*/  ULEA UR17, UR17, UR29, 0x3 ;  /* 0x0000001d11117291 */ /* 0x000fe4000f8e183f */
[----:B------:R-:W-:Y:S02]  /*19c0*/  ULOP3.LUT UR31, UR6, 0x8, URZ, 0x3c, !UPT ;  /* 0x00000008061f7892 */ /* 0x000fe4000f8e3c3f */
[----:B------:R-:W-:-:S03]  /*19d0*/  ULOP3.LUT UR18, UR6, 0x18, URZ, 0x3c, !UPT ;  /* 0x0000001806127892 */ /* 0x000fc6000f8e3c3f */
[----:B------:R-:W-:Y:S02]  /*19e0*/  ULDC UR6, c[0x0][0x284] ;  /* 0x0000a10000067ab9 */ /* 0x000fe40000000800 */
[----:B------:R-:W-:-:S05]  /*19f0*/  VIADD R0, R0, UR6 ;  /* 0x0000000600007c36 */ /* 0x000fca0008000000 */
[----:B------:R4:W-:Y:S04]  /*1a00*/  STL [R1+0x94], R0 ;  /* 0x0000940001007387 */ /* 0x0009e80000100800 */
[----:B------:R4:W-:Y:S02]  /*1a10*/  STL.64 [R1+0x98], R2 ;  /* 0x0000980201007387 */ /* 0x0009e40000100a00 */
.L_x_302:
[----:B----4-:R-:W-:Y:S01]  /*1a20*/  IMAD.U32 R0, RZ, RZ, UR30 ;  /* 0x0000001eff007e24 */ /* 0x010fe2000f8e00ff */
[----:B0-2---:R-:W4:Y:S01]  /*1a30*/  LDC R2, c[0x0][0x28c] ;  /* 0x0000a300ff027b82 */ /* 0x005f220000000800 */
[----:B------:R-:W-:Y:S01]  /*1a40*/  UMOV UR6, URZ ;  /* 0x0000003f00067c82 */ /* 0x000fe20008000000 */
[----:B------:R-:W-:Y:S02]  /*1a50*/  UMOV UR19, UR5 ;  /* 0x0000000500137c82 */ /* 0x000fe40008000000 */
[----:B------:R-:W-:-:S04]  /*1a60*/  SHF.L.U32 R0, R0, 0x1f, RZ ;  /* 0x0000001f00007819 */ /* 0x000fc800000006ff */
[----:B------:R-:W5:Y:S01]  /*1a70*/  SYNCS.PHASECHK.TRANS64.TRYWAIT P0, [UR17+-0x8], R0 ;  /* 0xfffff800ff0075a7 */ /* 0x000f620008000151 */
[----:B----4-:R-:W-:Y:S01]  /*1a80*/  ISETP.GE.AND P1, PT, R2, 0x1, PT ;  /* 0x000000010200780c */ /* 0x010fe20003f26270 */
[----:B-----5:R-:W-:-:S12]  /*1a90*/  @!P0 BRA `(.L_x_20) ;  /* 0x000000f400148947 */ /* 0x020fd80003800000 */
.L_x_342:
[----:B------:R0:W-:Y:S01]  /*1aa0*/  STL [R1+0x74], RZ ;  /* 0x000074ff01007387 */ /* 0x0001e20000100800 */
[----:B------:R-:W-:Y:S01]  /*1ab0*/  UMOV UR7, URZ ;  /* 0x0000003f00077c82 */ /* 0x000fe20008000000 */
[----:B------:R-:W-:Y:S01]  /*1ac0*/  UMOV UR8, URZ ;  /* 0x0000003f00087c82 */ /* 0x000fe20008000000 */
[----:B----4-:R-:W-:Y:S01]  /*1ad0*/  IMAD.MOV.U32 R0, RZ, RZ, RZ ;  /* 0x000000ffff007224 */ /* 0x010fe200078e00ff */
[----:B------:R4:W-:Y:S01]  /*1ae0*/  STL [R1+0x70], RZ ;  /* 0x000070ff01007387 */ /* 0x0009e20000100800 */
[----:B------:R-:W-:Y:S02]  /*1af0*/  CS2R R2, SRZ ;  /* 0x0000000000027805 */ /* 0x000fe4000001ff00 */
[----:B---3--:R-:W-:Y:S02]  /*1b00*/  CS2R R4, SRZ ;  /* 0x0000000000047805 */ /* 0x008fe4000001ff00 */
[----:B--2---:R-:W-:Y:S01]  /*1b10*/  CS2R R6, SRZ ;  /* 0x0000000000067805 */ /* 0x004fe2000001ff00 */
[----:B------:R4:W-:Y:S01]  /*1b20*/  STL [R1+0x6c], RZ ;  /* 0x00006cff01007387 */ /* 0x0009e20000100800 */
[----:B------:R-:W-:-:S02]  /*1b30*/  CS2R R8, SRZ ;  /* 0x0000000000087805 */ /* 0x000fc4000001ff00 */
[----:B0-----:R-:W-:Y:S02]  /*1b40*/  CS2R R10, SRZ ;  /* 0x00000000000a7805 */ /* 0x001fe4000001ff00 */
[----:B------:R-:W-:Y:S01]  /*1b50*/  CS2R R12, SRZ ;  /* 0x00000000000c7805 */ /* 0x000fe2000001ff00 */
[----:B------:R4:W-:Y:S01]  /*1b60*/  STL [R1+0x68], RZ ;  /* 0x000068ff01007387 */ /* 0x0009e20000100800 */
[----:B------:R-:W-:Y:S02]  /*1b70*/  CS2R R14, SRZ ;  /* 0x00000000000e7805 */ /* 0x000fe4000001ff00 */
[----:B-1----:R-:W-:Y:S02]  /*1b80*/  CS2R R16, SRZ ;  /* 0x0000000000107805 */ /* 0x002fe4000001ff00 */
[----:B------:R-:W-:Y:S01]  /*1b90*/  CS2R R18, SRZ ;  /* 0x0000000000127805 */ /* 0x000fe2000001ff00 */
[----:B------:R4:W-:Y:S01]  /*1ba0*/  STL [R1+0x64], RZ ;  /* 0x000064ff01007387 */ /* 0x0009e20000100800 */
[----:B------:R-:W-:-:S02]  /*1bb0*/  CS2R R20, SRZ ;  /* 0x0000000000147805 */ /* 0x000fc4000001ff00 */
[----:B------:R-:W-:Y:S02]  /*1bc0*/  CS2R R22, SRZ ;  /* 0x0000000000167805 */ /* 0x000fe4000001ff00 */
[----:B------:R-:W-:Y:S01]  /*1bd0*/  CS2R R152, SRZ ;  /* 0x0000000000987805 */ /* 0x000fe2000001ff00 */
[----:B------:R4:W-:Y:S01]  /*1be0*/  STL [R1+0x60], RZ ;  /* 0x000060ff01007387 */ /* 0x0009e20000100800 */
[----:B------:R-:W-:Y:S02]  /*1bf0*/  CS2R R154, SRZ ;  /* 0x00000000009a7805 */ /* 0x000fe4000001ff00 */
[----:B------:R-:W-:Y:S02]  /*1c00*/  CS2R R156, SRZ ;  /* 0x00000000009c7805 */ /* 0x000fe4000001ff00 */
        /* <DEDUP_REMOVED lines=46> */
[----:B------:R-:W-:Y:S01]  /*1ef0*/  IMAD.MOV.U32 R226, RZ, RZ, RZ ;  /* 0x000000ffffe27224 */ /* 0x000fe200078e00ff */
[----:B------:R-:W-:Y:S01]  /*1f00*/  CS2R R24, SRZ ;  /* 0x0000000000187805 */ /* 0x000fe2000001ff00 */
[----:B------:R-:W-:Y:S01]  /*1f10*/  IMAD.U32 R227, RZ, RZ, UR4 ;  /* 0x00000004ffe37e24 */ /* 0x000fe2000f8e00ff */
[----:B------:R4:W-:Y:S01]  /*1f20*/  STL [R1+0x2c], RZ ;  /* 0x00002cff01007387 */ /* 0x0009e20000100800 */
[----:B------:R-:W-:Y:S02]  /*1f30*/  CS2R R26, SRZ ;  /* 0x00000000001a7805 */ /* 0x000fe4000001ff00 */
[----:B------:R-:W-:-:S02]  /*1f40*/  CS2R R28, SRZ ;  /* 0x00000000001c7805 */ /* 0x000fc4000001ff00 */
[----:B------:R-:W-:Y:S01]  /*1f50*/  CS2R R30, SRZ ;  /* 0x00000000001e7805 */ /* 0x000fe2000001ff00 */
[----:B------:R4:W-:Y:S01]  /*1f60*/  STL [R1+0x28], RZ ;  /* 0x000028ff01007387 */ /* 0x0009e20000100800 */
[----:B------:R-:W-:Y:S02]  /*1f70*/  CS2R R32, SRZ ;  /* 0x0000000000207805 */ /* 0x000fe4000001ff00 */
[----:B------:R-:W-:Y:S02]  /*1f80*/  CS2R R34, SRZ ;  /* 0x0000000000227805 */ /* 0x000fe4000001ff00 */
[----:B------:R-:W-:Y:S01]  /*1f90*/  CS2R R36, SRZ ;  /* 0x0000000000247805 */ /* 0x000fe2000001ff00 */
        /* <DEDUP_REMOVED lines=36> */
[----:B------:R4:W-:Y:S01]  /*21e0*/  STL [R1], RZ ;  /* 0x000000ff01007387 */ /* 0x0009e20000100800 */
[----:B------:R-:W-:Y:S02]  /*21f0*/  CS2R R92, SRZ ;  /* 0x00000000005c7805 */ /* 0x000fe4000001ff00 */
[----:B------:R-:W-:Y:S02]  /*2200*/  CS2R R94, SRZ ;  /* 0x00000000005e7805 */ /* 0x000fe4000001ff00 */
[----:B------:R-:W-:Y:S02]  /*2210*/  CS2R R96, SRZ ;  /* 0x0000000000607805 */ /* 0x000fe4000001ff00 */
[----:B------:R-:W-:Y:S02]  /*2220*/  CS2R R98, SRZ ;  /* 0x0000000000627805 */ /* 0x000fe4000001ff00 */
[----:B------:R-:W-:-:S02]  /*2230*/  CS2R R100, SRZ ;  /* 0x0000000000647805 */ /* 0x000fc4000001ff00 */
[----:B------:R-:W-:Y:S02]  /*2240*/  CS2R R102, SRZ ;  /* 0x0000000000667805 */ /* 0x000fe4000001ff00 */
        /* <DEDUP_REMOVED lines=23> */
[----:B------:R-:W-:Y:S01]  /*23c0*/  CS2R R150, SRZ ;  /* 0x0000000000967805 */ /* 0x000fe2000001ff00 */
[----:B----4-:R-:W-:Y:S06]  /*23d0*/  @!P1 BRA `(.L_x_21) ;  /* 0x0000001000609947 */ /* 0x010fec0003800000 */
[----:B------:R-:W-:-:S06]  /*23e0*/  UISETP.NE.AND UP0, UPT, UR27, 0x3, UPT ;  /* 0x000000031b00788c */ /* 0x000fcc000bf05270 */
[----:B------:R-:W-:-:S13]  /*23f0*/  PLOP3.LUT P1, PT, PT, PT, UP0, 0x80, 0x0 ;  /* 0x000000000000781c */ /* 0x000fda0003f2f008 */
[----:B------:R-:W-:Y:S05]  /*2400*/  @!P1 BRA `(.L_x_22) ;  /* 0x0000000000049947 */ /* 0x000fea0003800000 */
[----:B------:R-:W-:Y:S01]  /*2410*/  BPT.TRAP 0x1 ;  /* 0x000000040000795c */ /* 0x000fe20000300000 */
.L_x_22:
[----:B------:R-:W-:Y:S01]  /*2420*/  ULEA UR6, UR5, UR12, 0x3 ;  /* 0x0000000c05067291 */ /* 0x000fe2000f8e183f */
[----:B------:R-:W-:-:S05]  /*2430*/  IMAD.U32 R0, RZ, RZ, UR4 ;  /* 0x00000004ff007e24 */ /* 0x000fca000f8e00ff */
[----:B------:R-:W-:-:S04]  /*2440*/  SHF.L.U32 R0, R0, 0x1f, RZ ;  /* 0x0000001f00007819 */ /* 0x000fc800000006ff */
[----:B------:R0:W1:Y:S01]  /*2450*/  SYNCS.PHASECHK.TRANS64.TRYWAIT P0, [UR6], R0 ;  /* 0x00000000ff0075a7 */ /* 0x0000620008000146 */
[----:B------:R-:W-:Y:S05]  /*2460*/  @!P1 BRA `(.L_x_23) ;  /* 0x0000000000049947 */ /* 0x000fea0003800000 */
[----:B------:R-:W-:Y:S01]  /*2470*/  BPT.TRAP 0x1 ;  /* 0x000000040000795c */ /* 0x000fe20000300000 */
.L_x_23:
[----:B-1----:R-:W-:Y:S05]  /*2480*/  @P0 BRA `(.L_x_24) ;  /* 0x0000000000080947 */ /* 0x002fea0003800000 */
[----:B------:R-:W1:Y:S02]  /*2490*/  SYNCS.PHASECHK.TRANS64.TRYWAIT P0, [UR6], R0 ;  /* 0x00000000ff0075a7 */ /* 0x000e640008000146 */
[----:B-1----:R-:W-:Y:S05]  /*24a0*/  @!P0 BRA `(.L_x_25) ;  /* 0x000000e800a88947 */ /* 0x002fea0003800000 */
.L_x_24:
[----:B------:R2:W-:Y:S01]  /*24b0*/  STL [R1+0x74], RZ ;  /* 0x000074ff01007387 */ /* 0x0005e20000100800 */
[----:B------:R-:W-:Y:S01]  /*24c0*/  UIADD3 UR7, UR12, 0xb280, URZ ;  /* 0x0000b2800c077890 */ /* 0x000fe2000fffe03f */
[----:B------:R-:W-:Y:S01]  /*24d0*/  WARPGROUP.ARRIVE ;  /* 0x00000000000079c5 */ /* 0x000fe20000000000 */
[----:B------:R-:W-:Y:S01]  /*24e0*/  UIADD3 UR6, UR12, 0x280, URZ ;  /* 0x000002800c067890 */ /* 0x000fe2000fffe03f */
[----:B------:R2:W-:Y:S01]  /*24f0*/  STL [R1+0x70], RZ ;  /* 0x000070ff01007387 */ /* 0x0005e20000100800 */
[----:B------:R-:W-:Y:S01]  /*2500*/  USHF.R.U32.HI UR7, URZ, 0x4, UR7 ;  /* 0x000000043f077899 */ /* 0x000fe20008011607 */
[----:B01----:R-:W-:Y:S01]  /*2510*/  IMAD.MOV.U32 R0, RZ, RZ, RZ ;  /* 0x000000ffff007224 */ /* 0x003fe200078e00ff */
[----:B------:R-:W-:Y:S01]  /*2520*/  USHF.R.U32.HI UR6, URZ, 0x4, UR6 ;  /* 0x000000043f067899 */ /* 0x000fe20008011606 */
[----:B------:R2:W-:Y:S01]  /*2530*/  STL [R1+0x6c], RZ ;  /* 0x00006cff01007387 */ /* 0x0005e20000100800 */
[----:B------:R-:W-:Y:S01]  /*2540*/  ULOP3.LUT UR7, UR7, 0x3fff, URZ, 0xc0, !UPT ;  /* 0x00003fff07077892 */ /* 0x000fe2000f8ec03f */
[----:B------:R-:W-:Y:S01]  /*2550*/  CS2R R2, SRZ ;  /* 0x0000000000027805 */ /* 0x000fe2000001ff00 */
[----:B------:R-:W-:Y:S01]  /*2560*/  ULOP3.LUT UR6, UR6, 0x3fff, URZ, 0xc0, !UPT ;  /* 0x00003fff06067892 */ /* 0x000fe2000f8ec03f */
[----:B------:R2:W-:Y:S01]  /*2570*/  STL [R1+0x68], RZ ;  /* 0x000068ff01007387 */ /* 0x0005e20000100800 */
[----:B------:R-:W-:Y:S01]  /*2580*/  ULOP3.LUT UR7, UR7, 0x10000, URZ, 0xfc, !UPT ;  /* 0x0001000007077892 */ /* 0x000fe2000f8efc3f */
[----:B------:R-:W-:Y:S01]  /*2590*/  CS2R R4, SRZ ;  /* 0x0000000000047805 */ /* 0x000fe2000001ff00 */
[----:B------:R-:W-:Y:S01]  /*25a0*/  ULOP3.LUT UR6, UR6, 0x10000, URZ, 0xfc, !UPT ;  /* 0x0001000006067892 */ /* 0x000fe2000f8efc3f */
[----:B------:R2:W-:Y:S01]  /*25b0*/  STL [R1+0x64], RZ ;  /* 0x000064ff01007387 */ /* 0x0005e20000100800 */
[----:B------:R-:W-:Y:S01]  /*25c0*/  ULEA UR10, UR5, UR7, 0x9 ;  /* 0x00000007050a7291 */ /* 0x000fe2000f8e483f */
[----:B------:R-:W-:Y:S01]  /*25d0*/  CS2R R6, SRZ ;  /* 0x0000000000067805 */ /* 0x000fe2000001ff00 */
[----:B------:R-:W-:Y:S01]  /*25e0*/  ULEA UR8, UR5, UR6, 0x7 ;  /* 0x0000000605087291 */ /* 0x000fe2000f8e383f */
[----:B------:R2:W-:Y:S01]  /*25f0*/  STL [R1+0x60], RZ ;  /* 0x000060ff01007387 */ /* 0x0005e20000100800 */
[----:B------:R-:W-:Y:S01]  /*2600*/  ULDC UR7, c[0x0][0x50c] ;  /* 0x0001430000077ab9 */ /* 0x000fe20000000800 */
[----:B------:R-:W-:Y:S01]  /*2610*/  UMOV UR9, 0xc0000010 ;  /* 0xc000001000097882 */ /* 0x000fe20000000000 */
[----:B------:R-:W-:Y:S01]  /*2620*/  UISETP.NE.AND UP0, UPT, UR7, 0x1, UPT ;  /* 0x000000010700788c */ /* 0x000fe2000bf05270 */
[----:B------:R2:W-:Y:S01]  /*2630*/  STL [R1+0x5c], RZ ;  /* 0x00005cff01007387 */ /* 0x0005e20000100800 */
[----:B------:R-:W-:Y:S01]  /*2640*/  UMOV UR11, 0xc0000010 ;  /* 0xc0000010000b7882 */ /* 0x000fe20000000000 */
[----:B------:R-:W-:Y:S01]  /*2650*/  UMOV UR6, 0x1 ;  /* 0x0000000100067882 */ /* 0x000fe20000000000 */
[----:B------:R-:W-:Y:S01]  /*2660*/  USEL UR7, URZ, 0x1, UP0 ;  /* 0x000000013f077887 */ /* 0x000fe20008000000 */
[----:B------:R2:W-:Y:S01]  /*2670*/  STL [R1+0x58], RZ ;  /* 0x000058ff01007387 */ /* 0x0005e20000100800 */
[----:B------:R-:W-:Y:S01]  /*2680*/  QGMMA.64x256x32.F32.E5M2.E5M2 R24, gdesc[UR8], RZ, !UPT, gsb0 ;  /* 0x03e00000081879f3 */ /* 0x000fe2000c0038ff */
[----:B------:R-:W-:-:S02]  /*2690*/  CS2R R8, SRZ ;  /* 0x0000000000087805 */ /* 0x000fc4000001ff00 */
[----:B------:R-:W-:Y:S01]  /*26a0*/  CS2R R10, SRZ ;  /* 0x00000000000a7805 */ /* 0x000fe2000001ff00 */
[----:B------:R2:W-:Y:S01]  /*26b0*/  STL [R1+0x54], RZ ;  /* 0x000054ff01007387 */ /* 0x0005e20000100800 */
[----:B------:R-:W-:Y:S02]  /*26c0*/  ISETP.NE.AND P0, PT, RZ, UR7, PT ;  /* 0x00000007ff007c0c */ /* 0x000fe4000bf05270 */
        /* <DEDUP_REMOVED lines=56> */
[----:B------:R-:W-:Y:S01]  /*2a50*/  CS2R R224, SRZ ;  /* 0x0000000000e07805 */ /* 0x000fe2000001ff00 */
[----:B------:R-:W-:Y:S01]  /*2a60*/  IMAD.MOV.U32 R226, RZ, RZ, RZ ;  /* 0x000000ffffe27224 */ /* 0x000fe200078e00ff */
[----:B------:R2:W-:Y:S04]  /*2a70*/  STL [R1+0x18], RZ ;  /* 0x000018ff01007387 */ /* 0x0005e80000100800 */
[----:B------:R2:W-:Y:S04]  /*2a80*/  STL [R1+0x14], RZ ;  /* 0x000014ff01007387 */ /* 0x0005e80000100800 */
[----:B------:R2:W-:Y:S04]  /*2a90*/  STL [R1+0x10], RZ ;  /* 0x000010ff01007387 */ /* 0x0005e80000100800 */
[----:B------:R2:W-:Y:S04]  /*2aa0*/  STL [R1+0xc], RZ ;  /* 0x00000cff01007387 */ /* 0x0005e80000100800 */
[----:B------:R2:W-:Y:S04]  /*2ab0*/  STL [R1+0x8], RZ ;  /* 0x000008ff01007387 */ /* 0x0005e80000100800 */
[----:B------:R2:W-:Y:S04]  /*2ac0*/  STL [R1+0x4], RZ ;  /* 0x000004ff01007387 */ /* 0x0005e80000100800 */
[----:B------:R2:W-:Y:S01]  /*2ad0*/  STL [R1], RZ ;  /* 0x000000ff01007387 */ /* 0x0005e20000100800 */
[----:B------:R-:W-:Y:S05]  /*2ae0*/  @!P0 BRA `(.L_x_26) ;  /* 0x0000000800808947 */ /* 0x000fea0003800000 */
[----:B------:R-:W-:Y:S02]  /*2af0*/  WARPGROUP.DEPBAR.LE gsb0, 0x0 ;  /* 0x00008000000079c5 */ /* 0x000fe40000010000 */
[----:B------:R-:W-:-:S01]  /*2b00*/  FADD R227, RZ, R122 ;  /* 0x0000007affe37221 */ /* 0x000fc20000000000 */
[----:B------:R-:W-:Y:S01]  /*2b10*/  FADD R226, RZ, R24 ;  /* 0x00000018ffe27221 */ /* 0x000fe20000000000 */
[----:B------:R-:W-:-:S01]  /*2b20*/  FADD R225, RZ, R25 ;  /* 0x00000019ffe17221 */ /* 0x000fc20000000000 */
[----:B------:R-:W-:Y:S01]  /*2b30*/  FADD R224, RZ, R26 ;  /* 0x0000001affe07221 */ /* 0x000fe20000000000 */
[----:B------:R-:W-:-:S01]  /*2b40*/  FADD R223, RZ, R27 ;  /* 0x0000001bffdf7221 */ /* 0x000fc20000000000 */
[----:B------:R0:W-:Y:S01]  /*2b50*/  STL [R1], R227 ;  /* 0x000000e301007387 */ /* 0x0001e20000100800 */
[----:B------:R-:W-:-:S01]  /*2b60*/  FADD R222, RZ, R28 ;  /* 0x0000001cffde7221 */ /* 0x000fc20000000000 */
[----:B------:R-:W-:Y:S01]  /*2b70*/  FADD R221, RZ, R29 ;  /* 0x0000001dffdd7221 */ /* 0x000fe20000000000 */
[----:B------:R-:W-:-:S01]  /*2b80*/  FADD R220, RZ, R30 ;  /* 0x0000001effdc7221 */ /* 0x000fc20000000000 */
[----:B------:R-:W-:Y:S01]  /*2b90*/  FADD R219, RZ, R31 ;  /* 0x0000001fffdb7221 */ /* 0x000fe20000000000 */
[----:B------:R-:W-:-:S01]  /*2ba0*/  FADD R218, RZ, R32 ;  /* 0x00000020ffda7221 */ /* 0x000fc20000000000 */
[----:B------:R-:W-:Y:S01]  /*2bb0*/  FADD R217, RZ, R33 ;  /* 0x00000021ffd97221 */ /* 0x000fe20000000000 */
[----:B------:R-:W-:-:S01]  /*2bc0*/  FADD R216, RZ, R34 ;  /* 0x00000022ffd87221 */ /* 0x000fc20000000000 */
[----:B------:R-:W-:Y:S01]  /*2bd0*/  FADD R215, RZ, R35 ;  /* 0x00000023ffd77221 */ /* 0x000fe20000000000 */
[----:B------:R-:W-:-:S01]  /*2be0*/  FADD R214, RZ, R36 ;  /* 0x00000024ffd67221 */ /* 0x000fc20000000000 */
[----:B0-----:R-:W-:Y:S01]  /*2bf0*/  FADD R227, RZ, R123 ;  /* 0x0000007bffe37221 */ /* 0x001fe20000000000 */
[----:B------:R-:W-:-:S01]  /*2c00*/  FADD R213, RZ, R37 ;  /* 0x00000025ffd57221 */ /* 0x000fc20000000000 */
[----:B------:R-:W-:Y:S01]  /*2c10*/  FADD R212, RZ, R38 ;  /* 0x00000026ffd47221 */ /* 0x000fe20000000000 */
[----:B------:R-:W-:-:S01]  /*2c20*/  FADD R211, RZ, R39 ;  /* 0x00000027ffd37221 */ /* 0x000fc20000000000 */
[----:B------:R-:W-:Y:S01]  /*2c30*/  FADD R210, RZ, R40 ;  /* 0x00000028ffd27221 */ /* 0x000fe20000000000 */
[----:B------:R0:W-:Y:S01]  /*2c40*/  STL [R1+0x4], R227 ;  /* 0x000004e301007387 */ /* 0x0001e20000100800 */
        /* <DEDUP_REMOVED lines=93> */
[----:B------:R-:W-:Y:S01]  /*3220*/  UMOV UR6, URZ ;  /* 0x0000003f00067c82 */ /* 0x000fe20008000000 */
[----:B0-----:R-:W-:-:S05]  /*3230*/  FADD R227, RZ, R130 ;  /* 0x00000082ffe37221 */ /* 0x001fca0000000000 */
[----:B------:R0:W-:Y:S02]  /*3240*/  STL [R1+0x20], R227 ;  /* 0x000020e301007387 */ /* 0x0001e40000100800 */
        /* <DEDUP_REMOVED lines=42> */
.L_x_26:
[----:B------:R-:W-:-:S04]  /*34f0*/  UIADD3 UR19, UR5, 0x1, URZ ;  /* 0x0000000105137890 */ /* 0x000fc8000fffe03f */
[----:B------:R-:W-:-:S04]  /*3500*/  UISETP.NE.AND UP0, UPT, UR19, 0x16, UPT ;  /* 0x000000161300788c */ /* 0x000fc8000bf05270 */
[----:B------:R-:W-:Y:S02]  /*3510*/  USEL UR8, URZ, 0x1, UP0 ;  /* 0x000000013f087887 */ /* 0x000fe40008000000 */
[----:B------:R-:W-:Y:S02]  /*3520*/  USEL UR19, UR19, URZ, UP0 ;  /* 0x0000003f13137287 */ /* 0x000fe40008000000 */
[----:B------:R-:W-:-:S06]  /*3530*/  ULOP3.LUT UR8, UR4, UR8, URZ, 0x3c, !UPT ;  /* 0x0000000804087292 */ /* 0x000fcc000f8e3c3f */
[----:B0-----:R-:W-:Y:S01]  /*3540*/  IMAD.U32 R227, RZ, RZ, UR8 ;  /* 0x00000008ffe37e24 */ /* 0x001fe2000f8e00ff */
[----:B------:R-:W-:-:S06]  /*3550*/  UMOV UR8, 0x1 ;  /* 0x0000000100087882 */ /* 0x000fcc0000000000 */
.L_x_21:
[----:B------:R-:W-:-:S06]  /*3560*/  UISETP.GE.AND UP0, UPT, UR16, 0x1, UPT ;  /* 0x000000011000788c */ /* 0x000fcc000bf06270 */
[----:B------:R-:W-:-:S13]  /*3570*/  PLOP3.LUT P0, PT, PT, PT, UP0, 0x80, 0x0 ;  /* 0x000000000000781c */ /* 0x000fda0003f0f008 */
[----:B------:R-:W-:Y:S05]  /*3580*/  @!P0 BRA `(.L_x_27) ;  /* 0x0000001000908947 */ /* 0x000fea0003800000 */
[----:B------:R-:W-:Y:S01]  /*3590*/  IMAD.U32 R228, RZ, RZ, UR16 ;  /* 0x00000010ffe47e24 */ /* 0x000fe2000f8e00ff */
[----:B------:R-:W-:Y:S01]  /*35a0*/  UMOV UR24, UR5 ;  /* 0x0000000500187c82 */ /* 0x000fe20008000000 */
[----:B------:R-:W-:-:S05]  /*35b0*/  ULDC UR32, c[0x0][0x50c] ;  /* 0x0001430000207ab9 */ /* 0x000fca0000000800 */
.L_x_35:
[----:B------:R-:W-:-:S06]  /*35c0*/  UISETP.NE.AND UP0, UPT, UR27, 0x3, UPT ;  /* 0x000000031b00788c */ /* 0x000fcc000bf05270 */
[----:B------:R-:W-:-:S13]  /*35d0*/  PLOP3.LUT P1, PT, PT, PT, UP0, 0x80, 0x0 ;  /* 0x000000000000781c */ /* 0x000fda0003f2f008 */
[----:B-1---5:R-:W-:Y:S05]  /*35e0*/  @!P1 BRA `(.L_x_28) ;  /* 0x0000000000049947 */ /* 0x022fea0003800000 */
[----:B------:R-:W-:Y:S01]  /*35f0*/  BPT.TRAP 0x1 ;  /* 0x000000040000795c */ /* 0x000fe20000300000 */
.L_x_28:
[----:B------:R-:W-:Y:S01]  /*3600*/  ULEA UR9, UR19, UR12, 0x3 ;  /* 0x0000000c13097291 */ /* 0x000fe2000f8e183f */
[----:B------:R-:W-:-:S08]  /*3610*/  SHF.L.U32 R229, R227, 0x1f, RZ ;  /* 0x0000001fe3e57819 */ /* 0x000fd000000006ff */
[----:B------:R0:W1:Y:S01]  /*3620*/  SYNCS.PHASECHK.TRANS64.TRYWAIT P0, [UR9], R229 ;  /* 0x000000e5ff0075a7 */ /* 0x0000620008000149 */
[----:B------:R-:W-:Y:S05]  /*3630*/  @!P1 BRA `(.L_x_29) ;  /* 0x0000000000049947 */ /* 0x000fea0003800000 */
[----:B------:R-:W-:Y:S01]  /*3640*/  BPT.TRAP 0x1 ;  /* 0x000000040000795c */ /* 0x000fe20000300000 */
.L_x_29:
[----:B-1----:R-:W-:Y:S05]  /*3650*/  @P0 BRA `(.L_x_30) ;  /* 0x0000000000080947 */ /* 0x002fea0003800000 */
[----:B------:R-:W1:Y:S02]  /*3660*/  SYNCS.PHASECHK.TRANS64.TRYWAIT P0, [UR9], R229 ;  /* 0x000000e5ff0075a7 */ /* 0x000e640008000149 */
[----:B-1----:R-:W-:Y:S05]  /*3670*/  @!P0 BRA `(.L_x_31) ;  /* 0x000000d8004c8947 */ /* 0x002fea0003800000 */
.L_x_30:
[----:B------:R-:W-:Y:S01]  /*3680*/  UIADD3 UR9, UR12, 0x280, URZ ;  /* 0x000002800c097890 */ /* 0x000fe2000fffe03f */
[----:B------:R-:W-:Y:S01]  /*3690*/  WARPGROUP.ARRIVE ;  /* 0x00000000000079c5 */ /* 0x000fe20000000000 */
[----:B------:R-:W-:Y:S02]  /*36a0*/  UIADD3 UR10, UR12, 0xb280, URZ ;  /* 0x0000b2800c0a7890 */ /* 0x000fe4000fffe03f */
[----:B------:R-:W-:Y:S02]  /*36b0*/  UISETP.NE.AND UP0, UPT, UR7, URZ, UPT ;  /* 0x0000003f0700728c */ /* 0x000fe4000bf05270 */
[----:B------:R-:W-:Y:S02]  /*36c0*/  USHF.R.U32.HI UR9, URZ, 0x4, UR9 ;  /* 0x000000043f097899 */ /* 0x000fe40008011609 */
[----:B------:R-:W-:Y:S02]  /*36d0*/  USHF.R.U32.HI UR10, URZ, 0x4, UR10 ;  /* 0x000000043f0a7899 */ /* 0x000fe4000801160a */
[----:B------:R-:W-:-:S02]  /*36e0*/  USEL UR8, UR8, URZ, !UP0 ;  /* 0x0000003f08087287 */ /* 0x000fc4000c000000 */
[----:B------:R-:W-:Y:S02]  /*36f0*/  ULOP3.LUT UR9, UR9, 0x3fff, URZ, 0xc0, !UPT ;  /* 0x00003fff09097892 */ /* 0x000fe4000f8ec03f */
[----:B------:R-:W-:Y:S02]  /*3700*/  ULOP3.LUT UR10, UR10, 0x3fff, URZ, 0xc0, !UPT ;  /* 0x00003fff0a0a7892 */ /* 0x000fe4000f8ec03f */
[----:B------:R-:W-:Y:S02]  /*3710*/  UISETP.NE.U32.AND UP0, UPT, UR8, URZ, UPT ;  /* 0x0000003f0800728c */ /* 0x000fe4000bf05070 */
[----:B------:R-:W-:Y:S02]  /*3720*/  ULOP3.LUT UR8, UR9, 0x10000, URZ, 0xfc, !UPT ;  /* 0x0001000009087892 */ /* 0x000fe4000f8efc3f */
[----:B------:R-:W-:Y:S02]  /*3730*/  ULOP3.LUT UR10, UR10, 0x10000, URZ, 0xfc, !UPT ;  /* 0x000100000a0a7892 */ /* 0x000fe4000f8efc3f */
[----:B------:R-:W-:-:S02]  /*3740*/  ULEA UR8, UR19, UR8, 0x7 ;  /* 0x0000000813087291 */ /* 0x000fc4000f8e383f */
[----:B------:R-:W-:Y:S01]  /*3750*/  ULEA UR10, UR19, UR10, 0x9 ;  /* 0x0000000a130a7291 */ /* 0x000fe2000f8e483f */
[----:B------:R-:W-:Y:S01]  /*3760*/  UMOV UR9, 0xc0000010 ;  /* 0xc000001000097882 */ /* 0x000fe20000000000 */
[----:B------:R-:W-:Y:S01]  /*3770*/  UMOV UR11, 0xc0000010 ;  /* 0xc0000010000b7882 */ /* 0x000fe20000000000 */
[----:B------:R-:W-:-:S06]  /*3780*/  UIADD3 UR6, UR6, 0x1, URZ ;  /* 0x0000000106067890 */ /* 0x000fcc000fffe03f */
[----:B------:R-:W-:Y:S01]  /*3790*/  QGMMA.64x256x32.F32.E5M2.E5M2 R24, gdesc[UR8], R24, UP0, gsb0 ;  /* 0x03e00000081879f3 */ /* 0x000fe2000b803818 */
[----:B------:R-:W-:-:S04]  /*37a0*/  UISETP.NE.AND UP0, UPT, UR6, UR32, UPT ;  /* 0x000000200600728c */ /* 0x000fc8000bf05270 */
[----:B------:R-:W-:-:S06]  /*37b0*/  USEL UR7, URZ, 0x1, UP0 ;  /* 0x000000013f077887 */ /* 0x000fcc0008000000 */
[----:B------:R-:W-:Y:S01]  /*37c0*/  ISETP.NE.AND P0, PT, RZ, UR7, PT ;  /* 0x00000007ff007c0c */ /* 0x000fe2000bf05270 */
[----:B------:R-:W-:-:S12]  /*37d0*/  WARPGROUP.DEPBAR.LE gsb0, 0x1 ;  /* 0x00008000000079c5 */ /* 0x000fd80000010100 */
[----:B------:R-:W-:Y:S05]  /*37e0*/  @!P0 BRA `(.L_x_32) ;  /* 0x0000000c00808947 */ /* 0x000fea0003800000 */
[----:B------:R-:W-:Y:S02]  /*37f0*/  WARPGROUP.DEPBAR.LE gsb0, 0x0 ;  /* 0x00008000000079c5 */ /* 0x000fe40000010000 */
[----:B------:R-:W-:-:S01]  /*3800*/  FADD R226, R24, R226 ;  /* 0x000000e218e27221 */ /* 0x000fc20000000000 */
[----:B------:R-:W-:Y:S01]  /*3810*/  FADD R225, R25, R225 ;  /* 0x000000e119e17221 */ /* 0x000fe20000000000 */
[----:B------:R1:W-:Y:S01]  /*3820*/  STL [R1+0xa4], R227 ;  /* 0x0000a4e301007387 */ /* 0x0003e20000100800 */
[----:B------:R-:W-:-:S01]  /*3830*/  FADD R224, R26, R224 ;  /* 0x000000e01ae07221 */ /* 0x000fc20000000000 */
[----:B------:R-:W-:Y:S01]  /*3840*/  FADD R223, R27, R223 ;  /* 0x000000df1bdf7221 */ /* 0x000fe20000000000 */
[----:B------:R-:W-:-:S01]  /*3850*/  FADD R222, R28, R222 ;  /* 0x000000de1cde7221 */ /* 0x000fc20000000000 */
[----:B------:R-:W-:Y:S01]  /*3860*/  FADD R221, R29, R221 ;  /* 0x000000dd1ddd7221 */ /* 0x000fe20000000000 */
[----:B-1----:R-:W3:Y:S04]  /*3870*/  LDL.LU R227, [R1+0x30] ;  /* 0x0000300001e37983 */ /* 0x002ee80000300800 */
[----:B------:R1:W-:Y:S01]  /*3880*/  STL [R1+0xa8], R226 ;  /* 0x0000a8e201007387 */ /* 0x0003e20000100800 */
[----:B------:R-:W-:-:S01]  /*3890*/  FADD R220, R30, R220 ;  /* 0x000000dc1edc7221 */ /* 0x000fc20000000000 */
[----:B------:R-:W-:-:S02]  /*38a0*/  FADD R219, R31, R219 ;  /* 0x000000db1fdb7221 */ /* 0x000fc40000000000 */
[----:B-1----:R-:W4:Y:S04]  /*38b0*/  LDL.LU R226, [R1+0x2c] ;  /* 0x00002c0001e27983 */ /* 0x002f280000300800 */
[----:B------:R1:W-:Y:S01]  /*38c0*/  STL [R1+0xac], R225 ;  /* 0x0000ace101007387 */ /* 0x0003e20000100800 */
[----:B------:R-:W-:-:S03]  /*38d0*/  FADD R218, R32, R218 ;  /* 0x000000da20da7221 */ /* 0x000fc60000000000 */
[----:B-1----:R-:W2:Y:S04]  /*38e0*/  LDL.LU R225, [R1+0x28] ;  /* 0x0000280001e17983 */ /* 0x002ea80000300800 */
        /* <DEDUP_REMOVED lines=9> */
[----:B------:R1:W-:Y:S04]  /*3980*/  STL [R1+0xbc], R221 ;  /* 0x0000bcdd01007387 */ /* 0x0003e80000100800 */
        /* <DEDUP_REMOVED lines=12> */
[----:B-1----:R-:W2:Y:S01]  /*3a50*/  LDL.LU R215, [R1] ;  /* 0x0000000001d77983 */ /* 0x002ea20000300800 */
[----:B------:R-:W-:-:S01]  /*3a60*/  FADD R214, R36, R214 ;  /* 0x000000d624d67221 */ /* 0x000fc20000000000 */
[----:B------:R-:W-:Y:S01]  /*3a70*/  FADD R213, R37, R213 ;  /* 0x000000d525d57221 */ /* 0x000fe20000000000 */
[----:B------:R-:W-:-:S01]  /*3a80*/  FADD R212, R38, R212 ;  /* 0x000000d426d47221 */ /* 0x000fc20000000000 */
[----:B------:R-:W-:Y:S01]  /*3a90*/  FADD R211, R39, R211 ;  /* 0x000000d327d37221 */ /* 0x000fe20000000000 */
[----:B------:R-:W-:-:S01]  /*3aa0*/  FADD R210, R40, R210 ;  /* 0x000000d228d27221 */ /* 0x000fc20000000000 */
[----:B------:R-:W-:Y:S01]  /*3ab0*/  STL [R1+0xd8], R214 ;  /* 0x0000d8d601007387 */ /* 0x000fe20000100800 */
        /* <DEDUP_REMOVED lines=11> */
[----:B------:R1:W-:Y:S01]  /*3b70*/  STL [R1+0xe4], R211 ;  /* 0x0000e4d301007387 */ /* 0x0003e20000100800 */
[----:B------:R-:W-:-:S01]  /*3b80*/  FADD R200, R50, R200 ;  /* 0x000000c832c87221 */ /* 0x000fc20000000000 */
[----:B------:R-:W-:Y:S01]  /*3b90*/  FADD R199, R51, R199 ;  /* 0x000000c733c77221 */ /* 0x000fe20000000000 */
        /* <DEDUP_REMOVED lines=69> */
[----:B-----5:R-:W-:Y:S01]  /*3ff0*/  FADD R0, R121, R0 ;  /* 0x0000000079007221 */ /* 0x020fe20000000000 */
[----:B---3--:R-:W-:-:S01]  /*4000*/  FADD R227, R134, R227 ;  /* 0x000000e386e37221 */ /* 0x008fc20000000000 */
[----:B----4-:R-:W-:Y:S01]  /*4010*/  FADD R226, R133, R226 ;  /* 0x000000e285e27221 */ /* 0x010fe20000000000 */
[----:B--2---:R-:W-:-:S01]  /*4020*/  FADD R225, R132, R225 ;  /* 0x000000e184e17221 */ /* 0x004fc20000000000 */
        /* <DEDUP_REMOVED lines=9> */
[----:B------:R-:W-:-:S05]  /*40c0*/  FADD R215, R122, R215 ;  /* 0x000000d77ad77221 */ /* 0x000fca0000000000 */
[----:B------:R2:W-:Y:S04]  /*40d0*/  STL [R1], R215 ;  /* 0x000000d701007387 */ /* 0x0005e80000100800 */
[----:B------:R3:W-:Y:S04]  /*40e0*/  STL [R1+0x4], R216 ;  /* 0x000004d801007387 */ /* 0x0007e80000100800 */
        /* <DEDUP_REMOVED lines=8> */
[----:B-1----:R-:W4:Y:S04]  /*4170*/  LDL.LU R211, [R1+0x34] ;  /* 0x0000340001d37983 */ /* 0x002f280000300800 */
[----:B------:R1:W-:Y:S04]  /*4180*/  STL [R1+0x28], R225 ;  /* 0x000028e101007387 */ /* 0x0003e80000100800 */
[----:B------:R-:W4:Y:S04]  /*4190*/  LDL.LU R212, [R1+0x38] ;  /* 0x0000380001d47983 */ /* 0x000f280000300800 */
[----:B------:R1:W-:Y:S04]  /*41a0*/  STL [R1+0x2c], R226 ;  /* 0x00002ce201007387 */ /* 0x0003e80000100800 */
[----:B------:R-:W4:Y:S04]  /*41b0*/  LDL.LU R213, [R1+0x3c] ;  /* 0x00003c0001d57983 */ /* 0x000f280000300800 */
[----:B------:R1:W-:Y:S04]  /*41c0*/  STL [R1+0x30], R227 ;  /* 0x000030e301007387 */ /* 0x0003e80000100800 */
[----:B------:R-:W4:Y:S04]  /*41d0*/  LDL.LU R214, [R1+0x40] ;  /* 0x0000400001d67983 */ /* 0x000f280000300800 */
[----:B--2---:R-:W2:Y:S04]  /*41e0*/  LDL.LU R215, [R1+0x44] ;  /* 0x0000440001d77983 */ /* 0x004ea80000300800 */
[----:B---3--:R-:W3:Y:S04]  /*41f0*/  LDL.LU R216, [R1+0x48] ;  /* 0x0000480001d87983 */ /* 0x008ee80000300800 */
[----:B----4-:R-:W4:Y:S04]  /*4200*/  LDL.LU R217, [R1+0x4c] ;  /* 0x00004c0001d97983 */ /* 0x010f280000300800 */
[----:B0-----:R-:W4:Y:S04]  /*4210*/  LDL.LU R218, [R1+0x50] ;  /* 0x0000500001da7983 */ /* 0x001f280000300800 */
[----:B------:R-:W4:Y:S04]  /*4220*/  LDL.LU R219, [R1+0x54] ;  /* 0x0000540001db7983 */ /* 0x000f280000300800 */
[----:B------:R-:W4:Y:S04]  /*4230*/  LDL.LU R220, [R1+0x58] ;  /* 0x0000580001dc7983 */ /* 0x000f280000300800 */
[----:B------:R-:W4:Y:S04]  /*4240*/  LDL.LU R221, [R1+0x5c] ;  /* 0x00005c0001dd7983 */ /* 0x000f280000300800 */
[----:B------:R-:W4:Y:S04]  /*4250*/  LDL.LU R222, [R1+0x60] ;  /* 0x0000600001de7983 */ /* 0x000f280000300800 */
[----:B------:R-:W4:Y:S04]  /*4260*/  LDL.LU R223, [R1+0x64] ;  /* 0x0000640001df7983 */ /* 0x000f280000300800 */
[----:B------:R-:W4:Y:S04]  /*4270*/  LDL.LU R224, [R1+0x68] ;  /* 0x0000680001e07983 */ /* 0x000f280000300800 */
[----:B-1----:R-:W4:Y:S04]  /*4280*/  LDL.LU R225, [R1+0x6c] ;  /* 0x00006c0001e17983 */ /* 0x002f280000300800 */
[----:B------:R-:W4:Y:S04]  /*4290*/  LDL.LU R226, [R1+0x70] ;  /* 0x0000700001e27983 */ /* 0x000f280000300800 */
[----:B------:R-:W4:Y:S01]  /*42a0*/  LDL.LU R227, [R1+0x74] ;  /* 0x0000740001e37983 */ /* 0x000f220000300800 */
[----:B------:R-:W-:-:S05]  /*42b0*/  FADD R211, R135, R211 ;  /* 0x000000d387d37221 */ /* 0x000fca0000000000 */
[----:B------:R0:W-:Y:S01]  /*42c0*/  STL [R1+0x34], R211 ;  /* 0x000034d301007387 */ /* 0x0001e20000100800 */
[----:B------:R-:W-:-:S03]  /*42d0*/  FADD R212, R136, R212 ;  /* 0x000000d488d47221 */ /* 0x000fc60000000000 */
[----:B0-----:R1:W5:Y:S01]  /*42e0*/  LDL.LU R211, [R1+0xe4] ;  /* 0x0000e40001d37983 */ /* 0x0013620000300800 */
[----:B------:R-:W-:-:S03]  /*42f0*/  FADD R213, R137, R213 ;  /* 0x000000d589d57221 */ /* 0x000fc60000000000 */
[----:B------:R0:W-:Y:S01]  /*4300*/  STL [R1+0x38], R212 ;  /* 0x000038d401007387 */ /* 0x0001e20000100800 */
[----:B------:R-:W-:-:S01]  /*4310*/  FADD R214, R138, R214 ;  /* 0x000000d68ad67221 */ /* 0x000fc20000000000 */
[----:B--2---:R-:W-:Y:S02]  /*4320*/  FADD R215, R139, R215 ;  /* 0x000000d78bd77221 */ /* 0x004fe40000000000 */
[----:B0-----:R1:W5:Y:S01]  /*4330*/  LDL.LU R212, [R1+0xe0] ;  /* 0x0000e00001d47983 */ /* 0x0013620000300800 */
[----:B---3--:R-:W-:-:S03]  /*4340*/  FADD R216, R140, R216 ;  /* 0x000000d88cd87221 */ /* 0x008fc60000000000 */
[----:B------:R0:W-:Y:S01]  /*4350*/  STL [R1+0x3c], R213 ;  /* 0x00003cd501007387 */ /* 0x0001e20000100800 */
[----:B----4-:R-:W-:-:S03]  /*4360*/  FADD R217, R141, R217 ;  /* 0x000000d98dd97221 */ /* 0x010fc60000000000 */
[----:B0-----:R1:W5:Y:S01]  /*4370*/  LDL.LU R213, [R1+0xdc] ;  /* 0x0000dc0001d57983 */ /* 0x0013620000300800 */
[----:B------:R-:W-:-:S03]  /*4380*/  FADD R218, R142, R218 ;  /* 0x000000da8eda7221 */ /* 0x000fc60000000000 */
[----:B------:R0:W-:Y:S01]  /*4390*/  STL [R1+0x40], R214 ;  /* 0x000040d601007387 */ /* 0x0001e20000100800 */
[----:B------:R-:W-:-:S01]  /*43a0*/  FADD R219, R143, R219 ;  /* 0x000000db8fdb7221 */ /* 0x000fc20000000000 */
[----:B------:R-:W-:Y:S02]  /*43b0*/  FADD R220, R144, R220 ;  /* 0x000000dc90dc7221 */ /* 0x000fe40000000000 */
[----:B0-----:R1:W5:Y:S04]  /*43c0*/  LDL.LU R214, [R1+0xd8] ;  /* 0x0000d80001d67983 */ /* 0x0013680000300800 */
[----:B------:R0:W-:Y:S01]  /*43d0*/  STL [R1+0x44], R215 ;  /* 0x000044d701007387 */ /* 0x0001e20000100800 */
[----:B------:R-:W-:-:S01]  /*43e0*/  FADD R221, R145, R221 ;  /* 0x000000dd91dd7221 */ /* 0x000fc20000000000 */
[----:B------:R-:W-:-:S02]  /*43f0*/  FADD R222, R146, R222 ;  /* 0x000000de92de7221 */ /* 0x000fc40000000000 */
[----:B0-----:R1:W5:Y:S04]  /*4400*/  LDL.LU R215, [R1+0xd4] ;  /* 0x0000d40001d77983 */ /* 0x0013680000300800 */
[----:B------:R0:W-:Y:S01]  /*4410*/  STL [R1+0x48], R216 ;  /* 0x000048d801007387 */ /* 0x0001e20000100800 */
[----:B------:R-:W-:-:S03]  /*4420*/  FADD R223, R147, R223 ;  /* 0x000000df93df7221 */ /* 0x000fc60000000000 */
        /* <DEDUP_REMOVED lines=13> */
[----:B------:R0:W-:Y:S04]  /*4500*/  STL [R1+0x5c], R221 ;  /* 0x00005cdd01007387 */ /* 0x0001e80000100800 */
        /* <DEDUP_REMOVED lines=12> */
[----:B0-----:R1:W5:Y:S01]  /*45d0*/  LDL.LU R227, [R1+0xa4] ;  /* 0x0000a40001e37983 */ /* 0x0013620000300800 */
[----:B------:R-:W-:-:S05]  /*45e0*/  UMOV UR6, URZ ;  /* 0x0000003f00067c82 */ /* 0x000fca0008000000 */
.L_x_32:
[----:B------:R-:W-:Y:S05]  /*45f0*/  @!P1 BRA `(.L_x_33) ;  /* 0x0000000000049947 */ /* 0x000fea0003800000 */
[----:B------:R-:W-:Y:S01]  /*4600*/  BPT.TRAP 0x1 ;  /* 0x000000040000795c */ /* 0x000fe20000300000 */
.L_x_33:
[----:B------:R3:W-:Y:S04]  /*4610*/  STL [R1+0xa8], R2 ;  /* 0x0000a80201007387 */ /* 0x0007e80000100800 */
[----:B---3--:R-:W3:Y:S04]  /*4620*/  LDL R2, [R1+0x78] ;  /* 0x0000780001027983 */ /* 0x008ee80000100800 */
[----:B-----5:R4:W-:Y:S04]  /*4630*/  STL [R1+0xa4], R0 ;  /* 0x0000a40001007387 */ /* 0x0209e80000100800 */
[----:B----4-:R-:W4:Y:S01]  /*4640*/  LDL R0, [R1+0x80] ;  /* 0x0000800001007983 */ /* 0x010f220000100800 */
[----:B0-----:R-:W-:Y:S01]  /*4650*/  IMAD.U32 R229, RZ, RZ, UR24 ;  /* 0x00000018ffe57e24 */ /* 0x001fe2000f8e00ff */
[----:B---3--:R-:W-:-:S02]  /*4660*/  ISETP.NE.AND P0, PT, R2, RZ, PT ;  /* 0x000000ff0200720c */ /* 0x008fc40003f05270 */
[----:B------:R0:W5:Y:S11]  /*4670*/  LDL.LU R2, [R1+0xa8] ;  /* 0x0000a80001027983 */ /* 0x0001760000300800 */
[----:B------:R-:W-:-:S05]  /*4680*/  @P0 LEA R229, R229, UR12, 0x3 ;  /* 0x0000000ce5e50c11 */ /* 0x000fca000f8e18ff */
[----:B------:R-:W-:-:S05]  /*4690*/  @P0 VIADD R229, R229, 0xb0 ;  /* 0x000000b0e5e50836 */ /* 0x000fca0000000000 */
[----:B----4-:R-:W-:Y:S02]  /*46a0*/  @P0 PRMT R229, R0, 0x654, R229 ;  /* 0x0000065400e50816 */ /* 0x010fe400000000e5 */
[----:B------:R0:W5:Y:S01]  /*46b0*/  LDL.LU R0, [R1+0xa4] ;  /* 0x0000a40001007983 */ /* 0x0001620000300800 */
[----:B------:R-:W-:Y:S01]  /*46c0*/  UISETP.GT.U32.AND UP0, UPT, UR13, 0x1, UPT ;  /* 0x000000010d00788c */ /* 0x000fe2000bf04070 */
[----:B------:R0:W-:Y:S05]  /*46d0*/  @P0 SYNCS.ARRIVE.TRANS64.RED.A1T0 RZ, [R229+URZ], RZ ;  /* 0x000000ffe5ff09a7 */ /* 0x0001ea000810043f */
[----:B------:R-:W-:-:S13]  /*46e0*/  PLOP3.LUT P0, PT, PT, PT, UP0, 0x80, 0x0 ;  /* 0x000000000000781c */ /* 0x000fda0003f0f008 */
[----:B0-----:R-:W-:Y:S05]  /*46f0*/  @P0 BRA `(.L_x_34) ;  /* 0x0000000000040947 */ /* 0x001fea0003800000 */
[----:B------:R-:W-:Y:S01]  /*4700*/  BPT.TRAP 0x1 ;  /* 0x000000040000795c */ /* 0x000fe20000300000 */
.L_x_34:
[----:B------:R-:W-:Y:S01]  /*4710*/  UIADD3 UR19, UR19, 0x1, URZ ;  /* 0x0000000113137890 */ /* 0x000fe2000fffe03f */
[C---:B------:R-:W-:Y:S01]  /*4720*/  ISETP.GT.AND P0, PT, R228.reuse, 0x1, PT ;  /* 0x00000001e400780c */ /* 0x040fe20003f04270 */
[----:B------:R-:W-:Y:S01]  /*4730*/  UIADD3 UR24, UR24, 0x1, URZ ;  /* 0x0000000118187890 */ /* 0x000fe2000fffe03f */
[----:B------:R-:W-:Y:S01]  /*4740*/  VIADD R228, R228, 0xffffffff ;  /* 0xffffffffe4e47836 */ /* 0x000fe20000000000 */
[----:B------:R-:W-:Y:S02]  /*4750*/  UISETP.NE.AND UP0, UPT, UR19, 0x16, UPT ;  /* 0x000000161300788c */ /* 0x000fe4000bf05270 */
[----:B------:R-:W-:Y:S02]  /*4760*/  UISETP.NE.AND UP1, UPT, UR24, 0x16, UPT ;  /* 0x000000161800788c */ /* 0x000fe4000bf25270 */
[----:B------:R-:W-:Y:S02]  /*4770*/  USEL UR8, URZ, 0x1, UP0 ;  /* 0x000000013f087887 */ /* 0x000fe40008000000 */
[----:B------:R-:W-:-:S02]  /*4780*/  USEL UR19, UR19, URZ, UP0 ;  /* 0x0000003f13137287 */ /* 0x000fc40008000000 */
[----:B------:R-:W-:Y:S02]  /*4790*/  USEL UR24, UR24, URZ, UP1 ;  /* 0x0000003f18187287 */ /* 0x000fe40008800000 */
[----:B------:R-:W-:Y:S01]  /*47a0*/  LOP3.LUT R227, R227, UR8, RZ, 0x3c, !PT ;  /* 0x00000008e3e37c12 */ /* 0x000fe2000f8e3cff */
[----:B------:R-:W-:Y:S01]  /*47b0*/  UMOV UR8, 0x1 ;  /* 0x0000000100087882 */ /* 0x000fe20000000000 */
[----:B------:R-:W-:Y:S08]  /*47c0*/  @P0 BRA `(.L_x_35) ;  /* 0xffffffec007c0947 */ /* 0x000ff0000383ffff */
.L_x_27:
[----:B------:R-:W-:-:S04]  /*47d0*/  UISETP.NE.AND UP0, UPT, UR6, URZ, UPT ;  /* 0x0000003f0600728c */ /* 0x000fc8000bf05270 */
[----:B------:R-:W-:-:S06]  /*47e0*/  USEL UR6, URZ, 0x1, !UP0 ;  /* 0x000000013f067887 */ /* 0x000fcc000c000000 */
[----:B------:R-:W-:-:S13]  /*47f0*/  ISETP.NE.AND P0, PT, RZ, UR6, PT ;  /* 0x00000006ff007c0c */ /* 0x000fda000bf05270 */
[----:B------:R-:W-:Y:S05]  /*4800*/  @!P0 BRA `(.L_x_36) ;  /* 0x0000000c00dc8947 */ /* 0x000fea0003800000 */
[----:B------:R-:W3:Y:S04]  /*4810*/  LDL.LU R227, [R1+0x74] ;  /* 0x0000740001e37983 */ /* 0x000ee80000300800 */
[----:B---3--:R0:W-:Y:S04]  /*4820*/  STL [R1+0xa4], R227 ;  /* 0x0000a4e301007387 */ /* 0x0081e80000100800 */
[----:B0-----:R-:W3:Y:S04]  /*4830*/  LDL.LU R227, [R1+0x70] ;  /* 0x0000700001e37983 */ /* 0x001ee80000300800 */
        /* <DEDUP_REMOVED lines=55> */
[----:B0-----:R-:W3:Y:S01]  /*4bb0*/  LDL.LU R227, [R1] ;  /* 0x0000000001e37983 */ /* 0x001ee20000300800 */
[----:B------:R-:W-:-:S02]  /*4bc0*/  WARPGROUP.DEPBAR.LE gsb0, 0x0 ;  /* 0x00008000000079c5 */ /* 0x000fc40000010000 */
[----:B------:R-:W-:Y:S01]  /*4bd0*/  FADD R226, R24, R226 ;  /* 0x000000e218e27221 */ /* 0x000fe20000000000 */
        /* <DEDUP_REMOVED lines=95> */
[----:B-----5:R-:W-:Y:S01]  /*51d0*/  FADD R2, R120, R2 ;  /* 0x0000000278027221 */ /* 0x020fe20000000000 */
[----:B------:R-:W-:Y:S01]  /*51e0*/  FADD R0, R121, R0 ;  /* 0x0000000079007221 */ /* 0x000fe20000000000 */
[----:B---3--:R-:W-:-:S05]  /*51f0*/  FADD R227, R122, R227 ;  /* 0x000000e37ae37221 */ /* 0x008fca0000000000 */
[----:B------:R0:W-:Y:S04]  /*5200*/  STL [R1], R227 ;  /* 0x000000e301007387 */ /* 0x0001e80000100800 */
[----:B0-----:R-:W3:Y:S02]  /*5210*/  LDL.LU R227, [R1+0x114] ;  /* 0x0001140001e37983 */ /* 0x001ee40000300800 */
[----:B---3--:R-:W-:-:S05]  /*5220*/  FADD R227, R123, R227 ;  /* 0x000000e37be37221 */ /* 0x008fca0000000000 */
[----:B------:R0:W-:Y:S04]  /*5230*/  STL [R1+0x4], R227 ;  /* 0x000004e301007387 */ /* 0x0001e80000100800 */
        /* <DEDUP_REMOVED lines=83> */
[----:B------:R0:W-:Y:S02]  /*5770*/  STL [R1+0x74], R227 ;  /* 0x000074e301007387 */ /* 0x0001e40000100800 */
.L_x_36:
[----:B0-----:R-:W-:-:S04]  /*5780*/  IMAD.U32 R227, RZ, RZ, UR31 ;  /* 0x0000001fffe37e24 */ /* 0x001fc8000f8e00ff */
[----:B------:R0:W-:Y:S01]  /*5790*/  SYNCS.ARRIVE.TRANS64.A1T0 RZ, [R227+UR29], RZ ;  /* 0x000000ffe3ff79a7 */ /* 0x0001e2000810001d */
[----:B------:R-:W-:Y:S02]  /*57a0*/  WARPGROUP.DEPBAR.LE gsb0, 0x0 ;  /* 0x00008000000079c5 */ /* 0x000fe40000010000 */
[----:B------:R-:W3:Y:S02]  /*57b0*/  LDC R24, c[0x0][0x28c] ;  /* 0x0000a300ff187b82 */ /* 0x000ee40000000800 */
[----:B---3--:R-:W-:-:S13]  /*57c0*/  ISETP.GE.AND P0, PT, R24, 0x1, PT ;  /* 0x000000011800780c */ /* 0x008fda0003f06270 */
[----:B0-----:R-:W-:Y:S05]  /*57d0*/  @!P0 BRA `(.L_x_37) ;  /* 0x0000000000608947 */ /* 0x001fea0003800000 */
[----:B------:R-:W-:-:S06]  /*57e0*/  UISETP.NE.AND UP0, UPT, UR27, 0x3, UPT ;  /* 0x000000031b00788c */ /* 0x000fcc000bf05270 */
[----:B------:R-:W-:-:S13]  /*57f0*/  PLOP3.LUT P0, PT, PT, PT, UP0, 0x80, 0x0 ;  /* 0x000000000000781c */ /* 0x000fda0003f0f008 */
[----:B------:R-:W-:Y:S05]  /*5800*/  @!P0 BRA `(.L_x_38) ;  /* 0x0000000000048947 */ /* 0x000fea0003800000 */
[----:B------:R-:W-:Y:S01]  /*5810*/  BPT.TRAP 0x1 ;  /* 0x000000040000795c */ /* 0x000fe20000300000 */
.L_x_38:
[----:B-----5:R0:W-:Y:S04]  /*5820*/  STL [R1+0xa4], R0 ;  /* 0x0000a40001007387 */ /* 0x0201e80000100800 */
[----:B------:R-:W3:Y:S04]  /*5830*/  LDL R227, [R1+0x80] ;  /* 0x0000800001e37983 */ /* 0x000ee80000100800 */
[----:B0-----:R-:W4:Y:S02]  /*5840*/  LDL R0, [R1+0x78] ;  /* 0x0000780001007983 */ /* 0x001f240000100800 */
[----:B----4-:R-:W-:-:S02]  /*5850*/  ISETP.NE.AND P0, PT, R0, RZ, PT ;  /* 0x000000ff0000720c */ /* 0x010fc40003f05270 */
[----:B------:R0:W5:Y:S11]  /*5860*/  LDL.LU R0, [R1+0xa4] ;  /* 0x0000a40001007983 */ /* 0x0001760000300800 */
[----:B------:R-:W-:-:S05]  /*5870*/  VOTEU.ANY UP0, P0 ;  /* 0x00000000003f7886 */ /* 0x000fca0000000100 */
[----:B------:R-:W-:-:S06]  /*5880*/  @UP0 UIADD3 UR6, UR16, UR5, URZ ;  /* 0x0000000510060290 */ /* 0x000fcc000fffe03f */
[----:B------:R-:W-:-:S04]  /*5890*/  IMAD.U32 R24, RZ, RZ, UR6 ;  /* 0x00000006ff187e24 */ /* 0x000fc8000f8e00ff */
[----:B------:R-:W-:-:S04]  /*58a0*/  @P0 IMAD.WIDE.U32 R24, R24, -0x45d1745d, RZ ;  /* 0xba2e8ba318180825 */ /* 0x000fc800078e00ff */
[----:B------:R-:W-:Y:S01]  /*58b0*/  IMAD.U32 R27, RZ, RZ, UR6 ;  /* 0x00000006ff1b7e24 */ /* 0x000fe2000f8e00ff */
[----:B------:R-:W-:-:S05]  /*58c0*/  @P0 SHF.R.U32.HI R24, RZ, 0x4, R25 ;  /* 0x00000004ff180819 */ /* 0x000fca0000011619 */
[----:B------:R-:W-:-:S05]  /*58d0*/  @P0 IMAD R24, R24, -0x16, R27 ;  /* 0xffffffea18180824 */ /* 0x000fca00078e021b */
[----:B------:R-:W-:Y:S01]  /*58e0*/  @P0 LEA R24, R24, UR12, 0x3 ;  /* 0x0000000c18180c11 */ /* 0x000fe2000f8e18ff */
[----:B------:R-:W-:-:S04]  /*58f0*/  UISETP.GT.U32.AND UP0, UPT, UR13, 0x1, UPT ;  /* 0x000000010d00788c */ /* 0x000fc8000bf04070 */
[----:B------:R-:W-:-:S05]  /*5900*/  @P0 VIADD R24, R24, 0xb0 ;  /* 0x000000b018180836 */ /* 0x000fca0000000000 */
[----:B---3--:R-:W-:-:S04]  /*5910*/  @P0 PRMT R24, R227, 0x654, R24 ;  /* 0x00000654e3180816 */ /* 0x008fc80000000018 */
[----:B------:R0:W-:Y:S01]  /*5920*/  @P0 SYNCS.ARRIVE.TRANS64.RED.A1T0 RZ, [R24+URZ], RZ ;  /* 0x000000ff18ff09a7 */ /* 0x0001e2000810043f */
[----:B------:R-:W-:-:S13]  /*5930*/  PLOP3.LUT P0, PT, PT, PT, UP0, 0x80, 0x0 ;  /* 0x000000000000781c */ /* 0x000fda0003f0f008 */
[----:B0-----:R-:W-:Y:S05]  /*5940*/  @P0 BRA `(.L_x_37) ;  /* 0x0000000000040947 */ /* 0x001fea0003800000 */
[----:B------:R-:W-:Y:S01]  /*5950*/  BPT.TRAP 0x1 ;  /* 0x000000040000795c */ /* 0x000fe20000300000 */
.L_x_37:
[----:B------:R-:W0:Y:S01]  /*5960*/  S2R R25, SR_TID.X ;  /* 0x0000000000197919 */ /* 0x000e220000002100 */
[----:B------:R-:W-:Y:S01]  /*5970*/  IMAD.U32 R24, RZ, RZ, UR30 ;  /* 0x0000001eff187e24 */ /* 0x000fe2000f8e00ff */
[----:B------:R-:W-:Y:S01]  /*5980*/  UIADD3 UR5, UR28, UR5, URZ ;  /* 0x000000051c057290 */ /* 0x000fe2000fffe03f */
[----:B------:R-:W3:Y:S01]  /*5990*/  LDC R35, c[0x0][0x288] ;  /* 0x0000a200ff237b82 */ /* 0x000ee20000000800 */
[----:B------:R-:W-:Y:S02]  /*59a0*/  UISETP.GE.U32.AND UP1, UPT, UR28, 0x16, UPT ;  /* 0x000000161c00788c */ /* 0x000fe4000bf26070 */
[----:B------:R-:W-:Y:S01]  /*59b0*/  SHF.L.U32 R24, R24, 0x1f, RZ ;  /* 0x0000001f18187819 */ /* 0x000fe200000006ff */
[----:B------:R-:W-:Y:S02]  /*59c0*/  UISETP.GT.U32.AND UP0, UPT, UR5, 0x15, UPT ;  /* 0x000000150500788c */ /* 0x000fe4000bf04070 */
[----:B------:R-:W-:Y:S01]  /*59d0*/  UIMAD.WIDE.U32 UR6, UR5, -0x45d1745d, URZ ;  /* 0xba2e8ba3050678a5 */ /* 0x000fe2000f8e003f */
[----:B------:R-:W4:Y:S01]  /*59e0*/  SYNCS.PHASECHK.TRANS64.TRYWAIT P0, [UR17+0x8], R24 ;  /* 0x00000818ff0075a7 */ /* 0x000f220008000151 */
[----:B------:R-:W-:-:S02]  /*59f0*/  UISETP.LT.U32.AND UP0, UPT, UR28, 0x16, UP0 ;  /* 0x000000161c00788c */ /* 0x000fc40008701070 */
[----:B------:R-:W-:Y:S02]  /*5a00*/  USHF.R.U32.HI UR6, URZ, 0x4, UR7 ;  /* 0x000000043f067899 */ /* 0x000fe40008011607 */
[----:B------:R-:W-:Y:S02]  /*5a10*/  USEL UR8, URZ, 0x1, !UP0 ;  /* 0x000000013f087887 */ /* 0x000fe4000c000000 */
[----:B------:R-:W-:Y:S02]  /*5a20*/  UIMAD UR5, UR6, -0x16, UR5 ;  /* 0xffffffea060578a4 */ /* 0x000fe4000f8e0205 */
[----:B------:R-:W-:-:S04]  /*5a30*/  ULOP3.LUT UR4, UR4, UR8, URZ, 0x3c, !UPT ;  /* 0x0000000804047292 */ /* 0x000fc8000f8e3c3f */
[----:B------:R-:W-:Y:S01]  /*5a40*/  @UP1 ULOP3.LUT UR4, UR4, 0x1, UR6, 0x78, !UPT ;  /* 0x0000000104041892 */ /* 0x000fe2000f8e7806 */
[----:B0-----:R-:W-:-:S04]  /*5a50*/  SHF.R.S32.HI R26, RZ, 0x1f, R25 ;  /* 0x0000001fff1a7819 */ /* 0x001fc80000011419 */
[----:B------:R-:W-:-:S04]  /*5a60*/  LEA.HI R26, R26, R25, RZ, 0x7 ;  /* 0x000000191a1a7211 */ /* 0x000fc800078f38ff */
[----:B------:R-:W-:-:S05]  /*5a70*/  LOP3.LUT R26, R26, 0xffffff80, RZ, 0xc0, !PT ;  /* 0xffffff801a1a7812 */ /* 0x000fca00078ec0ff */
[----:B------:R-:W-:-:S05]  /*5a80*/  IMAD.IADD R26, R25, 0x1, -R26 ;  /* 0x00000001191a7824 */ /* 0x000fca00078e0a1a */
[----:B------:R-:W-:-:S04]  /*5a90*/  SHF.R.S32.HI R25, RZ, 0x1f, R26 ;  /* 0x0000001fff197819 */ /* 0x000fc8000001141a */
[----:B------:R-:W-:-:S04]  /*5aa0*/  LEA.HI R25, R25, R26, RZ, 0x2 ;  /* 0x0000001a19197211 */ /* 0x000fc800078f10ff */
[----:B------:R-:W-:-:S05]  /*5ab0*/  LOP3.LUT R25, R25, 0xfffffffc, RZ, 0xc0, !PT ;  /* 0xfffffffc19197812 */ /* 0x000fca00078ec0ff */
[----:B------:R-:W-:-:S04]  /*5ac0*/  IMAD.IADD R40, R26, 0x1, -R25 ;  /* 0x000000011a287824 */ /* 0x000fc800078e0a19 */
[----:B------:R-:W-:Y:S01]  /*5ad0*/  IMAD.SHL.U32 R32, R40, 0x2, RZ ;  /* 0x0000000228207824 */ /* 0x000fe200078e00ff */
[----:B---34-:R-:W-:Y:S06]  /*5ae0*/  @!P0 BRA `(.L_x_39) ;  /* 0x000000b400508947 */ /* 0x018fec0003800000 */
.L_x_343:
[----:B-----5:R3:W-:Y:S01]  /*5af0*/  STL [R1+0xa8], R2 ;  /* 0x0000a80201007387 */ /* 0x0207e20000100800 */
[----:B------:R-:W-:Y:S01]  /*5b00*/  ULDC UR8, c[0x0][0x284] ;  /* 0x0000a10000087ab9 */ /* 0x000fe20000000800 */
[----:B------:R-:W-:Y:S01]  /*5b10*/  SHF.R.S32.HI R33, RZ, 0x1f, R32 ;  /* 0x0000001fff217819 */ /* 0x000fe20000011420 */
[----:B------:R-:W-:Y:S01]  /*5b20*/  ULDC.64 UR6, c[0x0][0x5d0] ;  /* 0x0001740000067ab9 */ /* 0x000fe20000000a00 */
[----:B---3--:R-:W3:Y:S04]  /*5b30*/  LDL.LU R2, [R1+0x90] ;  /* 0x0000900001027983 */ /* 0x008ee80000300800 */
[----:B------:R4:W-:Y:S04]  /*5b40*/  STL [R1+0xa4], R0 ;  /* 0x0000a40001007387 */ /* 0x0009e80000100800 */
[----:B------:R-:W2:Y:S04]  /*5b50*/  LDL R227, [R1+0x7c] ;  /* 0x00007c0001e37983 */ /* 0x000ea80000100800 */
[----:B----4-:R-:W4:Y:S01]  /*5b60*/  LDL R0, [R1+0x8c] ;  /* 0x00008c0001007983 */ /* 0x010f220000100800 */
[----:B---3--:R-:W-:-:S03]  /*5b70*/  IMAD.SHL.U32 R37, R2, 0x100, RZ ;  /* 0x0000010002257824 */ /* 0x008fc600078e00ff */
[----:B------:R3:W5:Y:S01]  /*5b80*/  LDL.LU R2, [R1+0xa8] ;  /* 0x0000a80001027983 */ /* 0x0007620000300800 */
[----:B----4-:R-:W-:-:S03]  /*5b90*/  IMAD.SHL.U32 R34, R0, 0x40, RZ ;  /* 0x0000004000227824 */ /* 0x010fc600078e00ff */
[----:B------:R3:W5:Y:S02]  /*5ba0*/  LDL.LU R0, [R1+0xa4] ;  /* 0x0000a40001007983 */ /* 0x0007640000300800 */
[----:B------:R-:W-:Y:S02]  /*5bb0*/  ISETP.GE.AND P0, PT, R34, UR8, PT ;  /* 0x0000000822007c0c */ /* 0x000fe4000bf06270 */
[----:B--2---:R-:W-:Y:S02]  /*5bc0*/  SHF.R.S32.HI R38, RZ, 0x1f, R227 ;  /* 0x0000001fff267819 */ /* 0x004fe400000114e3 */
[----:B------:R-:W-:Y:S01]  /*5bd0*/  ISETP.GE.OR P0, PT, R37, R35, P0 ;  /* 0x000000232500720c */ /* 0x000fe20000706670 */
[----:B0-----:R-:W-:-:S04]  /*5be0*/  IMAD.WIDE.U32 R24, R227, UR6, R32 ;  /* 0x00000006e3187c25 */ /* 0x001fc8000f8e0020 */
[----:B------:R-:W-:Y:S01]  /*5bf0*/  IMAD R26, R38, UR6, RZ ;  /* 0x00000006261a7c24 */ /* 0x000fe2000f8e02ff */
[----:B------:R-:W-:Y:S02]  /*5c00*/  SHF.R.S32.HI R36, RZ, 0x1f, R37 ;  /* 0x0000001fff247819 */ /* 0x000fe40000011425 */
[----:B------:R-:W-:Y:S01]  /*5c10*/  IADD3 R24, P1, R37, R24, RZ ;  /* 0x0000001825187210 */ /* 0x000fe20007f3e0ff */
[----:B------:R-:W-:-:S05]  /*5c20*/  IMAD R27, R227, UR7, R26 ;  /* 0x00000007e31b7c24 */ /* 0x000fca000f8e021a */
[----:B------:R-:W-:Y:S01]  /*5c30*/  IADD3.X R25, R36, R25, R27, P1, !PT ;  /* 0x0000001924197210 */ /* 0x000fe20000ffe41b */
[----:B---3--:R-:W-:Y:S06]  /*5c40*/  @P0 BRA `(.L_x_40) ;  /* 0x0000008c00cc0947 */ /* 0x008fec0003800000 */
[----:B------:R0:W-:Y:S01]  /*5c50*/  STL.64 [R1+0xb0], R4 ;  /* 0x0000b00401007387 */ /* 0x0001e20000100a00 */
[----:B------:R-:W2:Y:S01]  /*5c60*/  LDC.64 R28, c[0x0][0x5c8] ;  /* 0x00017200ff1c7b82 */ /* 0x000ea20000000a00 */
[----:B------:R-:W-:Y:S02]  /*5c70*/  ULDC.64 UR6, c[0x0][0x5c0] ;  /* 0x0001700000067ab9 */ /* 0x000fe40000000a00 */
[----:B0-----:R-:W3:Y:S04]  /*5c80*/  LDL.64 R4, [R1+0x98] ;  /* 0x0000980001047983 */ /* 0x001ee80000100a00 */
[----:B-----5:R0:W-:Y:S04]  /*5c90*/  STL [R1+0xa8], R2 ;  /* 0x0000a80201007387 */ /* 0x0201e80000100800 */
[----:B0-----:R-:W3:Y:S04]  /*5ca0*/  LDL.LU R2, [R1+0x8c] ;  /* 0x00008c0001027983 */ /* 0x001ee80000300800 */
[----:B------:R0:W-:Y:S04]  /*5cb0*/  STL [R1+0xa4], R0 ;  /* 0x0000a40001007387 */ /* 0x0001e80000100800 */
[----:B0-----:R-:W4:Y:S01]  /*5cc0*/  LDL R0, [R1+0x94] ;  /* 0x0000940001007983 */ /* 0x001f220000100800 */
[----:B---3--:R-:W-:-:S03]  /*5cd0*/  IMAD.WIDE R30, R2, 0x40, R4 ;  /* 0x00000040021e7825 */ /* 0x008fc600078e0204 */
[----:B------:R0:W5:Y:S04]  /*5ce0*/  LDL.LU.64 R4, [R1+0xb0] ;  /* 0x0000b00001047983 */ /* 0x0001680000300a00 */
[----:B------:R0:W5:Y:S01]  /*5cf0*/  LDL.LU R2, [R1+0xa8] ;  /* 0x0000a80001027983 */ /* 0x0001620000300800 */
[-C--:B--2---:R-:W-:Y:S02]  /*5d00*/  IMAD R26, R31, R28.reuse, RZ ;  /* 0x0000001c1f1a7224 */ /* 0x084fe400078e02ff */
[----:B------:R-:W-:-:S04]  /*5d10*/  IMAD.WIDE.U32 R24, R30, R28, R24 ;  /* 0x0000001c1e187225 */ /* 0x000fc800078e0018 */
[----:B------:R-:W-:Y:S01]  /*5d20*/  IMAD R27, R30, R29, R26 ;  /* 0x0000001d1e1b7224 */ /* 0x000fe200078e021a */
[----:B------:R-:W-:Y:S01]  /*5d30*/  LEA R26, P0, R28, R24, 0x3 ;  /* 0x000000181c1a7211 */ /* 0x000fe200078018ff */
[----:B----4-:R-:W-:Y:S01]  /*5d40*/  IMAD.IADD R39, R0, 0x1, -R34 ;  /* 0x0000000100277824 */ /* 0x010fe200078e0a22 */
[----:B------:R-:W-:Y:S01]  /*5d50*/  IADD3 R24, P1, R24, UR6, RZ ;  /* 0x0000000618187c10 */ /* 0x000fe2000ff3e0ff */
[----:B------:R0:W5:Y:S01]  /*5d60*/  LDL.LU R0, [R1+0xa4] ;  /* 0x0000a40001007983 */ /* 0x0001620000300800 */
[----:B------:R-:W-:Y:S01]  /*5d70*/  IMAD.IADD R27, R25, 0x1, R27 ;  /* 0x00000001191b7824 */ /* 0x000fe200078e021b */
[----:B------:R-:W-:-:S04]  /*5d80*/  IADD3 R26, P3, R26, UR6, RZ ;  /* 0x000000061a1a7c10 */ /* 0x000fc8000ff7e0ff */
[----:B------:R-:W-:Y:S01]  /*5d90*/  LEA.HI.X R29, R28, R27, R29, 0x3, P0 ;  /* 0x0000001b1c1d7211 */ /* 0x000fe200000f1c1d */
[----:B------:R-:W-:Y:S01]  /*5da0*/  IMAD R28, R40, -0x2, R35 ;  /* 0xfffffffe281c7824 */ /* 0x000fe200078e0223 */
[----:B------:R-:W-:Y:S01]  /*5db0*/  FSETP.NEU.AND P0, PT, RZ, UR26, PT ;  /* 0x0000001aff007c0b */ /* 0x000fe2000bf0d000 */
[----:B------:R-:W-:Y:S01]  /*5dc0*/  BSSY B0, `(.L_x_40) ;  /* 0x00008db000007945 */ /* 0x000fe20003800000 */
[----:B------:R-:W-:Y:S02]  /*5dd0*/  IADD3.X R25, R27, UR7, RZ, P1, !PT ;  /* 0x000000071b197c10 */ /* 0x000fe40008ffe4ff */
[----:B------:R-:W-:Y:S01]  /*5de0*/  IADD3.X R27, R29, UR7, RZ, P3, !PT ;  /* 0x000000071d1b7c10 */ /* 0x000fe20009ffe4ff */
[----:B------:R-:W-:-:S08]  /*5df0*/  IMAD.IADD R34, R28, 0x1, -R37 ;  /* 0x000000011c227824 */ /* 0x000fd000078e0a25 */
[----:B0-----:R-:W-:Y:S05]  /*5e00*/  @!P0 BRA `(.L_x_41) ;  /* 0x0000006800d88947 */ /* 0x001fea0003800000 */
[----:B------:R-:W-:Y:S01]  /*5e10*/  ULDC.64 UR6, c[0x0][0x5b8] ;  /* 0x00016e0000067ab9 */ /* 0x000fe20000000a00 */
[----:B------:R-:W-:Y:S01]  /*5e20*/  ULDC.64 UR8, c[0x0][0x5a8] ;  /* 0x00016a0000087ab9 */ /* 0x000fe20000000a00 */
[----:B------:R-:W-:Y:S01]  /*5e30*/  IMAD.WIDE.U32 R32, R227, UR6, R32 ;  /* 0x00000006e3207c25 */ /* 0x000fe2000f8e0020 */
[----:B------:R-:W-:Y:S03]  /*5e40*/  BSSY B1, `(.L_x_42) ;  /* 0x0000010000017945 */ /* 0x000fe60003800000 */
[----:B------:R-:W-:Y:S01]  /*5e50*/  IMAD R28, R38, UR6, RZ ;  /* 0x00000006261c7c24 */ /* 0x000fe2000f8e02ff */
[----:B------:R-:W-:-:S03]  /*5e60*/  IADD3 R32, P0, R37, R32, RZ ;  /* 0x0000002025207210 */ /* 0x000fc60007f1e0ff */
[----:B------:R-:W-:Y:S01]  /*5e70*/  IMAD R29, R227, UR7, R28 ;  /* 0x00000007e31d7c24 */ /* 0x000fe2000f8e021c */
[----:B------:R-:W-:Y:S02]  /*5e80*/  ULDC.64 UR6, c[0x0][0x5b0] ;  /* 0x00016c0000067ab9 */ /* 0x000fe40000000a00 */
[----:B------:R-:W-:Y:S02]  /*5e90*/  IMAD R35, R31, UR6, RZ ;  /* 0x000000061f237c24 */ /* 0x000fe4000f8e02ff */
[----:B------:R-:W-:Y:S02]  /*5ea0*/  IADD3.X R33, R36, R33, R29, P0, !PT ;  /* 0x0000002124217210 */ /* 0x000fe400007fe41d */
[----:B------:R-:W-:Y:S01]  /*5eb0*/  ISETP.GE.AND P0, PT, R39, 0x1, PT ;  /* 0x000000012700780c */ /* 0x000fe20003f06270 */
[C---:B------:R-:W-:Y:S02]  /*5ec0*/  IMAD R35, R30.reuse, UR7, R35 ;  /* 0x000000071e237c24 */ /* 0x040fe4000f8e0223 */
[----:B------:R-:W-:Y:S01]  /*5ed0*/  IMAD.WIDE.U32 R28, R30, UR6, R32 ;  /* 0x000000061e1c7c25 */ /* 0x000fe2000f8e0020 */
[----:B------:R-:W-:-:S02]  /*5ee0*/  ISETP.LT.OR P4, PT, R34, 0x1, !P0 ;  /* 0x000000012200780c */ /* 0x000fc40004781670 */
[----:B------:R-:W-:-:S04]  /*5ef0*/  IADD3 R28, P1, R28, UR8, RZ ;  /* 0x000000081c1c7c10 */ /* 0x000fc8000ff3e0ff */
[--C-:B------:R-:W-:Y:S02]  /*5f00*/  IADD3.X R29, R29, UR9, R35.reuse, P1, !PT ;  /* 0x000000091d1d7c10 */ /* 0x100fe40008ffe423 */
[----:B------:R-:W-:-:S05]  /*5f10*/  PRMT R35, RZ, 0x7610, R35 ;  /* 0x00007610ff237816 */ /* 0x000fca0000000023 */
[----:B------:R-:W-:Y:S05]  /*5f20*/  @P4 BRA `(.L_x_43) ;  /* 0x0000000000044947 */ /* 0x000fea0003800000 */
[----:B------:R0:W5:Y:S02]  /*5f30*/  LDG.E.U8 R35, desc[UR20][R28.64] ;  /* 0x000000141c237981 */ /* 0x000164000c1e1100 */
.L_x_43:
[----:B------:R-:W-:Y:S05]  /*5f40*/  BSYNC B1 ;  /* 0x0000000000017941 */ /* 0x000fea0003800000 */
.L_x_42:
[----:B-----5:R-:W-:Y:S01]  /*5f50*/  LOP3.LUT R35, R35, 0xff, RZ, 0xc0, !PT ;  /* 0x000000ff23237812 */ /* 0x020fe200078ec0ff */
[----:B------:R-:W-:Y:S01]  /*5f60*/  BSSY B1, `(.L_x_44) ;  /* 0x000000b000017945 */ /* 0x000fe20003800000 */
[----:B------:R-:W-:Y:S02]  /*5f70*/  ISETP.LT.OR P3, PT, R34, 0x2, !P0 ;  /* 0x000000022200780c */ /* 0x000fe40004761670 */
[----:B------:R-:W-:-:S05]  /*5f80*/  F2FP.F16.E5M2.UNPACK_B R35, R35 ;  /* 0x00000023ff23723e */ /* 0x000fca00020004ff */
[----:B------:R-:W-:-:S05]  /*5f90*/  HADD2.F32 R35, -RZ, R35.H0_H0 ;  /* 0x20000023ff237230 */ /* 0x000fca0000004100 */
[----:B------:R-:W-:-:S04]  /*5fa0*/  FMUL R35, R35, UR26 ;  /* 0x0000001a23237c20 */ /* 0x000fc80008400000 */
[----:B------:R-:W-:-:S05]  /*5fb0*/  FFMA R35, R226, UR25, R35 ;  /* 0x00000019e2237c23 */ /* 0x000fca0008000023 */
[----:B------:R-:W-:Y:S02]  /*5fc0*/  F2FP.SATFINITE.E5M2.F32.PACK_AB_MERGE_C R37, RZ, R35, RZ ;  /* 0x00000023ff25723e */ /* 0x000fe400048060ff */
[----:B------:R-:W-:-:S03]  /*5fd0*/  PRMT R35, RZ, 0x7610, R35 ;  /* 0x00007610ff237816 */ /* 0x000fc60000000023 */
[----:B------:R2:W-:Y:S01]  /*5fe0*/  @!P4 STG.E.U8 desc[UR20][R24.64], R37 ;  /* 0x000000251800c986 */ /* 0x0005e2000c101114 */
[----:B------:R-:W-:Y:S05]  /*5ff0*/  @P3 BRA `(.L_x_45) ;  /* 0x0000000000043947 */ /* 0x000fea0003800000 */
[----:B------:R3:W5:Y:S02]  /*6000*/  LDG.E.U8 R35, desc[UR20][R28.64+0x1] ;  /* 0x000001141c237981 */ /* 0x000764000c1e1100 */
.L_x_45:
[----:B------:R-:W-:Y:S05]  /*6010*/  BSYNC B1 ;  /* 0x0000000000017941 */ /* 0x000fea0003800000 */
.L_x_44:
[----:B-----5:R-:W-:Y:S01]  /*6020*/  LOP3.LUT R35, R35, 0xff, RZ, 0xc0, !PT ;  /* 0x000000ff23237812 */ /* 0x020fe200078ec0ff */
[----:B------:R-:W-:Y:S01]  /*6030*/  BSSY B1, `(.L_x_46) ;  /* 0x0000013000017945 */ /* 0x000fe20003800000 */
[----:B--2---:R-:W-:Y:S02]  /*6040*/  IADD3 R37, P1, R30, 0x8, RZ ;  /* 0x000000081e257810 */ /* 0x004fe40007f3e0ff */
[----:B------:R-:W-:-:S03]  /*6050*/  F2FP.F16.E5M2.UNPACK_B R35, R35 ;  /* 0x00000023ff23723e */ /* 0x000fc600020004ff */
[----:B------:R-:W-:Y:S01]  /*6060*/  IMAD.X R31, RZ, RZ, R31, P1 ;  /* 0x000000ffff1f7224 */ /* 0x000fe200008e061f */
[----:B------:R-:W-:Y:S01]  /*6070*/  ISETP.GE.AND P1, PT, R39, 0x9, PT ;  /* 0x000000092700780c */ /* 0x000fe20003f26270 */
[----:B------:R-:W-:Y:S02]  /*6080*/  HADD2.F32 R35, -RZ, R35.H0_H0 ;  /* 0x20000023ff237230 */ /* 0x000fe40000004100 */
[----:B------:R-:W-:Y:S01]  /*6090*/  IMAD R36, R31, UR6, RZ ;  /* 0x000000061f247c24 */ /* 0x000fe2000f8e02ff */
[----:B------:R-:W-:Y:S01]  /*60a0*/  ISETP.LT.OR P5, PT, R34, 0x1, !P1 ;  /* 0x000000012200780c */ /* 0x000fe20004fa1670 */
[----:B------:R-:W-:-:S04]  /*60b0*/  IMAD.WIDE.U32 R32, R37, UR6, R32 ;  /* 0x0000000625207c25 */ /* 0x000fc8000f8e0020 */
[----:B------:R-:W-:Y:S01]  /*60c0*/  FMUL R30, R35, UR26 ;  /* 0x0000001a231e7c20 */ /* 0x000fe20008400000 */
[----:B------:R-:W-:-:S03]  /*60d0*/  IMAD R37, R37, UR7, R36 ;  /* 0x0000000725257c24 */ /* 0x000fc6000f8e0224 */
[----:B------:R-:W-:Y:S01]  /*60e0*/  FFMA R225, R225, UR25, R30 ;  /* 0x00000019e1e17c23 */ /* 0x000fe2000800001e */
[----:B------:R-:W-:Y:S02]  /*60f0*/  IADD3 R30, P4, R32, UR8, RZ ;  /* 0x00000008201e7c10 */ /* 0x000fe4000ff9e0ff */
[----:B------:R-:W-:Y:S02]  /*6100*/  PRMT R32, RZ, 0x7610, R32 ;  /* 0x00007610ff207816 */ /* 0x000fe40000000020 */
[----:B------:R-:W-:Y:S02]  /*6110*/  F2FP.SATFINITE.E5M2.F32.PACK_AB_MERGE_C R225, RZ, R225, RZ ;  /* 0x000000e1ffe1723e */ /* 0x000fe400048060ff */
[----:B------:R-:W-:-:S03]  /*6120*/  IADD3.X R31, R33, UR9, R37, P4, !PT ;  /* 0x00000009211f7c10 */ /* 0x000fc6000a7fe425 */
[----:B------:R2:W-:Y:S01]  /*6130*/  @!P3 STG.E.U8 desc[UR20][R24.64+0x1], R225 ;  /* 0x000001e11800b986 */ /* 0x0005e2000c101114 */
[----:B------:R-:W-:Y:S05]  /*6140*/  @P5 BRA `(.L_x_47) ;  /* 0x0000000000045947 */ /* 0x000fea0003800000 */
[----:B------:R4:W5:Y:S02]  /*6150*/  LDG.E.U8 R32, desc[UR20][R30.64] ;  /* 0x000000141e207981 */ /* 0x000964000c1e1100 */
.L_x_47:
[----:B------:R-:W-:Y:S05]  /*6160*/  BSYNC B1 ;  /* 0x0000000000017941 */ /* 0x000fea0003800000 */
.L_x_46:
[----:B-----5:R-:W-:Y:S01]  /*6170*/  LOP3.LUT R32, R32, 0xff, RZ, 0xc0, !PT ;  /* 0x000000ff20207812 */ /* 0x020fe200078ec0ff */
[----:B------:R-:W-:Y:S01]  /*6180*/  BSSY B1, `(.L_x_48) ;  /* 0x000000b000017945 */ /* 0x000fe20003800000 */
[----:B------:R-:W-:Y:S02]  /*6190*/  ISETP.LT.OR P3, PT, R34, 0x2, !P1 ;  /* 0x000000022200780c */ /* 0x000fe40004f61670 */
[----:B------:R-:W-:-:S05]  /*61a0*/  F2FP.F16.E5M2.UNPACK_B R32, R32 ;  /* 0x00000020ff20723e */ /* 0x000fca00020004ff */
[----:B------:R-:W-:-:S05]  /*61b0*/  HADD2.F32 R32, -RZ, R32.H0_H0 ;  /* 0x20000020ff207230 */ /* 0x000fca0000004100 */
[----:B------:R-:W-:Y:S01]  /*61c0*/  FMUL R33, R32, UR26 ;  /* 0x0000001a20217c20 */ /* 0x000fe20008400000 */
[----:B------:R-:W-:-:S03]  /*61d0*/  PRMT R32, RZ, 0x7610, R32 ;  /* 0x00007610ff207816 */ /* 0x000fc60000000020 */
[----:B------:R-:W-:-:S05]  /*61e0*/  FFMA R33, R224, UR25, R33 ;  /* 0x00000019e0217c23 */ /* 0x000fca0008000021 */
[----:B------:R-:W-:-:S05]  /*61f0*/  F2FP.SATFINITE.E5M2.F32.PACK_AB_MERGE_C R33, RZ, R33, RZ ;  /* 0x00000021ff21723e */ /* 0x000fca00048060ff */
[----:B------:R0:W-:Y:S01]  /*6200*/  @!P5 STG.E.U8 desc[UR20][R26.64], R33 ;  /* 0x000000211a00d986 */ /* 0x0001e2000c101114 */
[----:B------:R-:W-:Y:S05]  /*6210*/  @P3 BRA `(.L_x_49) ;  /* 0x0000000000043947 */ /* 0x000fea0003800000 */
[----:B------:R0:W5:Y:S02]  /*6220*/  LDG.E.U8 R32, desc[UR20][R30.64+0x1] ;  /* 0x000001141e207981 */ /* 0x000164000c1e1100 */
.L_x_49:
[----:B------:R-:W-:Y:S05]  /*6230*/  BSYNC B1 ;  /* 0x0000000000017941 */ /* 0x000fea0003800000 */
.L_x_48:
[----:B-----5:R-:W-:Y:S01]  /*6240*/  LOP3.LUT R32, R32, 0xff, RZ, 0xc0, !PT ;  /* 0x000000ff20207812 */ /* 0x020fe200078ec0ff */
[----:B------:R-:W-:Y:S01]  /*6250*/  BSSY B1, `(.L_x_50) ;  /* 0x000000b000017945 */ /* 0x000fe20003800000 */
[----:B------:R-:W-:Y:S02]  /*6260*/  ISETP.LT.OR P4, PT, R34, 0x9, !P0 ;  /* 0x000000092200780c */ /* 0x000fe40004781670 */
[----:B------:R-:W-:-:S05]  /*6270*/  F2FP.F16.E5M2.UNPACK_B R32, R32 ;  /* 0x00000020ff20723e */ /* 0x000fca00020004ff */
[----:B------:R-:W-:-:S05]  /*6280*/  HADD2.F32 R32, -RZ, R32.H0_H0 ;  /* 0x20000020ff207230 */ /* 0x000fca0000004100 */
[----:B------:R-:W-:-:S04]  /*6290*/  FMUL R32, R32, UR26 ;  /* 0x0000001a20207c20 */ /* 0x000fc80008400000 */
[----:B------:R-:W-:-:S05]  /*62a0*/  FFMA R32, R223, UR25, R32 ;  /* 0x00000019df207c23 */ /* 0x000fca0008000020 */
[----:B0-----:R-:W-:Y:S02]  /*62b0*/  F2FP.SATFINITE.E5M2.F32.PACK_AB_MERGE_C R33, RZ, R32, RZ ;  /* 0x00000020ff21723e */ /* 0x001fe400048060ff */
[----:B------:R-:W-:-:S03]  /*62c0*/  PRMT R32, RZ, 0x7610, R32 ;  /* 0x00007610ff207816 */ /* 0x000fc60000000020 */
[----:B------:R0:W-:Y:S01]  /*62d0*/  @!P3 STG.E.U8 desc[UR20][R26.64+0x1], R33 ;  /* 0x000001211a00b986 */ /* 0x0001e2000c101114 */
[----:B------:R-:W-:Y:S05]  /*62e0*/  @P4 BRA `(.L_x_51) ;  /* 0x0000000000044947 */ /* 0x000fea0003800000 */
[----:B------:R0:W5:Y:S02]  /*62f0*/  LDG.E.U8 R32, desc[UR20][R28.64+0x8] ;  /* 0x000008141c207981 */ /* 0x000164000c1e1100 */
.L_x_51:
[----:B------:R-:W-:Y:S05]  /*6300*/  BSYNC B1 ;  /* 0x0000000000017941 */ /* 0x000fea0003800000 */
.L_x_50:
[----:B-----5:R-:W-:Y:S01]  /*6310*/  LOP3.LUT R32, R32, 0xff, RZ, 0xc0, !PT ;  /* 0x000000ff20207812 */ /* 0x020fe200078ec0ff */
[----:B------:R-:W-:Y:S01]  /*6320*/  BSSY B1, `(.L_x_52) ;  /* 0x000000b000017945 */ /* 0x000fe20003800000 */
[----:B------:R-:W-:Y:S02]  /*6330*/  ISETP.LT.OR P3, PT, R34, 0xa, !P0 ;  /* 0x0000000a2200780c */ /* 0x000fe40004761670 */
[----:B------:R-:W-:-:S05]  /*6340*/  F2FP.F16.E5M2.UNPACK_B R32, R32 ;  /* 0x00000020ff20723e */ /* 0x000fca00020004ff */
[----:B------:R-:W-:-:S05]  /*6350*/  HADD2.F32 R32, -RZ, R32.H0_H0 ;  /* 0x20000020ff207230 */ /* 0x000fca0000004100 */
[----:B0-----:R-:W-:Y:S01]  /*6360*/  FMUL R33, R32, UR26 ;  /* 0x0000001a20217c20 */ /* 0x001fe20008400000 */
[----:B------:R-:W-:-:S03]  /*6370*/  PRMT R32, RZ, 0x7610, R32 ;  /* 0x00007610ff207816 */ /* 0x000fc60000000020 */
[----:B------:R-:W-:-:S05]  /*6380*/  FFMA R33, R222, UR25, R33 ;  /* 0x00000019de217c23 */ /* 0x000fca0008000021 */
[----:B------:R-:W-:-:S05]  /*6390*/  F2FP.SATFINITE.E5M2.F32.PACK_AB_MERGE_C R33, RZ, R33, RZ ;  /* 0x00000021ff21723e */ /* 0x000fca00048060ff */
[----:B------:R0:W-:Y:S01]  /*63a0*/  @!P4 STG.E.U8 desc[UR20][R24.64+0x8], R33 ;  /* 0x000008211800c986 */ /* 0x0001e2000c101114 */
[----:B------:R-:W-:Y:S05]  /*63b0*/  @P3 BRA `(.L_x_53) ;  /* 0x0000000000043947 */ /* 0x000fea0003800000 */
[----:B------:R0:W5:Y:S02]  /*63c0*/  LDG.E.U8 R32, desc[UR20][R28.64+0x9] ;  /* 0x000009141c207981 */ /* 0x000164000c1e1100 */
.L_x_53:
[----:B------:R-:W-:Y:S05]  /*63d0*/  BSYNC B1 ;  /* 0x0000000000017941 */ /* 0x000fea0003800000 */
.L_x_52:
        /* <DEDUP_REMOVED lines=12> */
.L_x_55:
[----:B------:R-:W-:Y:S05]  /*64a0*/  BSYNC B1 ;  /* 0x0000000000017941 */ /* 0x000fea0003800000 */
.L_x_54:
        /* <DEDUP_REMOVED lines=12> */
.L_x_57:
[----:B------:R-:W-:Y:S05]  /*6570*/  BSYNC B1 ;  /* 0x0000000000017941 */ /* 0x000fea0003800000 */
.L_x_56:
        /* <DEDUP_REMOVED lines=12> */
.L_x_59:
[----:B------:R-:W-:Y:S05]  /*6640*/  BSYNC B1 ;  /* 0x0000000000017941 */ /* 0x000fea0003800000 */
.L_x_58:
        /* <DEDUP_REMOVED lines=12> */
.L_x_61:
[----:B------:R-:W-:Y:S05]  /*6710*/  BSYNC B1 ;  /* 0x0000000000017941 */ /* 0x000fea0003800000 */
.L_x_60:
        /* <DEDUP_REMOVED lines=12> */
.L_x_63:
[----:B------:R-:W-:Y:S05]  /*67e0*/  BSYNC B1 ;  /* 0x0000000000017941 */ /* 0x000fea0003800000 */
.L_x_62:
        /* <DEDUP_REMOVED lines=12> */
.L_x_65:
[----:B------:R-:W-:Y:S05]  /*68b0*/  BSYNC B1 ;  /* 0x0000000000017941 */ /* 0x000fea0003800000 */
.L_x_64:
        /* <DEDUP_REMOVED lines=12> */
.L_x_67:
[----:B------:R-:W-:Y:S05]  /*6980*/  BSYNC B1 ;  /* 0x0000000000017941 */ /* 0x000fea0003800000 */
.L_x_66:
        /* <DEDUP_REMOVED lines=12> */
.L_x_69:
[----:B------:R-:W-:Y:S05]  /*6a50*/  BSYNC B1 ;  /* 0x0000000000017941 */ /* 0x000fea0003800000 */
.L_x_68:
        /* <DEDUP_REMOVED lines=12> */
.L_x_71:
[----:B------:R-:W-:Y:S05]  /*6b20*/  BSYNC B1 ;  /* 0x0000000000017941 */ /* 0x000fea0003800000 */
.L_x_70:
        /* <DEDUP_REMOVED lines=12> */
.L_x_73:
[----:B------:R-:W-:Y:S05]  /*6bf0*/  BSYNC B1 ;  /* 0x0000000000017941 */ /* 0x000fea0003800000 */
.L_x_72:
        /* <DEDUP_REMOVED lines=12> */
.L_x_75:
[----:B------:R-:W-:Y:S05]  /*6cc0*/  BSYNC B1 ;  /* 0x0000000000017941 */ /* 0x000fea0003800000 */
.L_x_74:
        /* <DEDUP_REMOVED lines=12> */
.L_x_77:
[----:B------:R-:W-:Y:S05]  /*6d90*/  BSYNC B1 ;  /* 0x0000000000017941 */ /* 0x000fea0003800000 */
.L_x_76:
        /* <DEDUP_REMOVED lines=12> */
.L_x_79:
[----:B------:R-:W-:Y:S05]  /*6e60*/  BSYNC B1 ;  /* 0x0000000000017941 */ /* 0x000fea0003800000 */
.L_x_78:
        /* <DEDUP_REMOVED lines=12> */
.L_x_81:
[----:B------:R-:W-:Y:S05]  /*6f30*/  BSYNC B1 ;  /* 0x0000000000017941 */ /* 0x000fea0003800000 */
.L_x_80:
        /* <DEDUP_REMOVED lines=12> */
.L_x_83:
[----:B------:R-:W-:Y:S05]  /*7000*/  BSYNC B1 ;  /* 0x0000000000017941 */ /* 0x000fea0003800000 */
.L_x_82:
        /* <DEDUP_REMOVED lines=12> */
.L_x_85:
[----:B------:R-:W-:Y:S05]  /*70d0*/  BSYNC B1 ;  /* 0x0000000000017941 */ /* 0x000fea0003800000 */
.L_x_84:
        /* <DEDUP_REMOVED lines=12> */
.L_x_87:
[----:B------:R-:W-:Y:S05]  /*71a0*/  BSYNC B1 ;  /* 0x0000000000017941 */ /* 0x000fea0003800000 */
.L_x_86:
        /* <DEDUP_REMOVED lines=12> */
.L_x_89:
[----:B------:R-:W-:Y:S05]  /*7270*/  BSYNC B1 ;  /* 0x0000000000017941 */ /* 0x000fea0003800000 */
.L_x_88:
        /* <DEDUP_REMOVED lines=12> */
.L_x_91:
[----:B------:R-:W-:Y:S05]  /*7340*/  BSYNC B1 ;  /* 0x0000000000017941 */ /* 0x000fea0003800000 */
.L_x_90:
        /* <DEDUP_REMOVED lines=12> */
.L_x_93:
[----:B------:R-:W-:Y:S05]  /*7410*/  BSYNC B1 ;  /* 0x0000000000017941 */ /* 0x000fea0003800000 */
.L_x_92:
        /* <DEDUP_REMOVED lines=12> */
.L_x_95:
[----:B------:R-:W-:Y:S05]  /*74e0*/  BSYNC B1 ;  /* 0x0000000000017941 */ /* 0x000fea0003800000 */
.L_x_94:
        /* <DEDUP_REMOVED lines=12> */
.L_x_97:
[----:B------:R-:W-:Y:S05]  /*75b0*/  BSYNC B1 ;  /* 0x0000000000017941 */ /* 0x000fea0003800000 */
.L_x_96:
        /* <DEDUP_REMOVED lines=12> */
.L_x_99:
[----:B------:R-:W-:Y:S05]  /*7680*/  BSYNC B1 ;  /* 0x0000000000017941 */ /* 0x000fea0003800000 */
.L_x_98:
        /* <DEDUP_REMOVED lines=12> */
.L_x_101:
[----:B------:R-:W-:Y:S05]  /*7750*/  BSYNC B1 ;  /* 0x0000000000017941 */ /* 0x000fea0003800000 */
.L_x_100:
        /* <DEDUP_REMOVED lines=12> */
.L_x_103:
[----:B------:R-:W-:Y:S05]  /*7820*/  BSYNC B1 ;  /* 0x0000000000017941 */ /* 0x000fea0003800000 */
.L_x_102:
        /* <DEDUP_REMOVED lines=12> */
.L_x_105:
[----:B------:R-:W-:Y:S05]  /*78f0*/  BSYNC B1 ;  /* 0x0000000000017941 */ /* 0x000fea0003800000 */
.L_x_104:
        /* <DEDUP_REMOVED lines=12> */
.L_x_107:
[----:B------:R-:W-:Y:S05]  /*79c0*/  BSYNC B1 ;  /* 0x0000000000017941 */ /* 0x000fea0003800000 */
.L_x_106:
        /* <DEDUP_REMOVED lines=12> */
.L_x_109:
[----:B------:R-:W-:Y:S05]  /*7a90*/  BSYNC B1 ;  /* 0x0000000000017941 */ /* 0x000fea0003800000 */
.L_x_108:
        /* <DEDUP_REMOVED lines=12> */
.L_x_111:
[----:B------:R-:W-:Y:S05]  /*7b60*/  BSYNC B1 ;  /* 0x0000000000017941 */ /* 0x000fea0003800000 */
.L_x_110:
        /* <DEDUP_REMOVED lines=12> */
.L_x_113:
[----:B------:R-:W-:Y:S05]  /*7c30*/  BSYNC B1 ;  /* 0x0000000000017941 */ /* 0x000fea0003800000 */
.L_x_112:
        /* <DEDUP_REMOVED lines=12> */
.L_x_115:
[----:B------:R-:W-:Y:S05]  /*7d00*/  BSYNC B1 ;  /* 0x0000000000017941 */ /* 0x000fea0003800000 */
.L_x_114:
        /* <DEDUP_REMOVED lines=12> */
.L_x_117:
[----:B------:R-:W-:Y:S05]  /*7dd0*/  BSYNC B1 ;  /* 0x0000000000017941 */ /* 0x000fea0003800000 */
.L_x_116:
        /* <DEDUP_REMOVED lines=12> */
.L_x_119:
[----:B------:R-:W-:Y:S05]  /*7ea0*/  BSYNC B1 ;  /* 0x0000000000017941 */ /* 0x000fea0003800000 */
.L_x_118:
        /* <DEDUP_REMOVED lines=12> */
.L_x_121:
[----:B------:R-:W-:Y:S05]  /*7f70*/  BSYNC B1 ;  /* 0x0000000000017941 */ /* 0x000fea0003800000 */
.L_x_120:
        /* <DEDUP_REMOVED lines=12> */
.L_x_123:
[----:B------:R-:W-:Y:S05]  /*8040*/  BSYNC B1 ;  /* 0x0000000000017941 */ /* 0x000fea0003800000 */
.L_x_122:
        /* <DEDUP_REMOVED lines=12> */
.L_x_125:
[----:B------:R-:W-:Y:S05]  /*8110*/  BSYNC B1 ;  /* 0x0000000000017941 */ /* 0x000fea0003800000 */
.L_x_124:
        /* <DEDUP_REMOVED lines=12> */
.L_x_127:
[----:B------:R-:W-:Y:S05]  /*81e0*/  BSYNC B1 ;  /* 0x0000000000017941 */ /* 0x000fea0003800000 */
.L_x_126:
        /* <DEDUP_REMOVED lines=12> */
.L_x_129:
[----:B------:R-:W-:Y:S05]  /*82b0*/  BSYNC B1 ;  /* 0x0000000000017941 */ /* 0x000fea0003800000 */
.L_x_128:
        /* <DEDUP_REMOVED lines=12> */
.L_x_131:
[----:B------:R-:W-:Y:S05]  /*8380*/  BSYNC B1 ;  /* 0x0000000000017941 */ /* 0x000fea0003800000 */
.L_x_130:
        /* <DEDUP_REMOVED lines=12> */
.L_x_133:
[----:B------:R-:W-:Y:S05]  /*8450*/  BSYNC B1 ;  /* 0x0000000000017941 */ /* 0x000fea0003800000 */
.L_x_132:
        /* <DEDUP_REMOVED lines=12> */
.L_x_135:
[----:B------:R-:W-:Y:S05]  /*8520*/  BSYNC B1 ;  /* 0x0000000000017941 */ /* 0x000fea0003800000 */
.L_x_134:
        /* <DEDUP_REMOVED lines=12> */
.L_x_137:
[----:B------:R-:W-:Y:S05]  /*85f0*/  BSYNC B1 ;  /* 0x0000000000017941 */ /* 0x000fea0003800000 */
.L_x_136:
        /* <DEDUP_REMOVED lines=12> */
.L_x_139:
[----:B------:R-:W-:Y:S05]  /*86c0*/  BSYNC B1 ;  /* 0x0000000000017941 */ /* 0x000fea0003800000 */
.L_x_138:
        /* <DEDUP_REMOVED lines=12> */
.L_x_141:
[----:B------:R-:W-:Y:S05]  /*8790*/  BSYNC B1 ;  /* 0x0000000000017941 */ /* 0x000fea0003800000 */
.L_x_140:
        /* <DEDUP_REMOVED lines=12> */
.L_x_143:
[----:B------:R-:W-:Y:S05]  /*8860*/  BSYNC B1 ;  /* 0x0000000000017941 */ /* 0x000fea0003800000 */
.L_x_142:
        /* <DEDUP_REMOVED lines=12> */
.L_x_145:
[----:B------:R-:W-:Y:S05]  /*8930*/  BSYNC B1 ;  /* 0x0000000000017941 */ /* 0x000fea0003800000 */
.L_x_144:
        /* <DEDUP_REMOVED lines=12> */
.L_x_147:
[----:B------:R-:W-:Y:S05]  /*8a00*/  BSYNC B1 ;  /* 0x0000000000017941 */ /* 0x000fea0003800000 */
.L_x_146:
        /* <DEDUP_REMOVED lines=12> */
.L_x_149:
[----:B------:R-:W-:Y:S05]  /*8ad0*/  BSYNC B1 ;  /* 0x0000000000017941 */ /* 0x000fea0003800000 */
.L_x_148:
        /* <DEDUP_REMOVED lines=12> */
.L_x_151:
[----:B------:R-:W-:Y:S05]  /*8ba0*/  BSYNC B1 ;  /* 0x0000000000017941 */ /* 0x000fea0003800000 */
.L_x_150:
        /* <DEDUP_REMOVED lines=12> */
.L_x_153:
[----:B------:R-:W-:Y:S05]  /*8c70*/  BSYNC B1 ;  /* 0x0000000000017941 */ /* 0x000fea0003800000 */
.L_x_152:
        /* <DEDUP_REMOVED lines=12> */
.L_x_155:
[----:B------:R-:W-:Y:S05]  /*8d40*/  BSYNC B1 ;  /* 0x0000000000017941 */ /* 0x000fea0003800000 */
.L_x_154:
        /* <DEDUP_REMOVED lines=12> */
.L_x_157:
[----:B------:R-:W-:Y:S05]  /*8e10*/  BSYNC B1 ;  /* 0x0000000000017941 */ /* 0x000fea0003800000 */
.L_x_156:
        /* <DEDUP_REMOVED lines=12> */
.L_x_159:
[----:B------:R-:W-:Y:S05]  /*8ee0*/  BSYNC B1 ;  /* 0x0000000000017941 */ /* 0x000fea0003800000 */
.L_x_158:
        /* <DEDUP_REMOVED lines=12> */
.L_x_161:
[----:B------:R-:W-:Y:S05]  /*8fb0*/  BSYNC B1 ;  /* 0x0000000000017941 */ /* 0x000fea0003800000 */
.L_x_160:
        /* <DEDUP_REMOVED lines=12> */
.L_x_163:
[----:B------:R-:W-:Y:S05]  /*9080*/  BSYNC B1 ;  /* 0x0000000000017941 */ /* 0x000fea0003800000 */
.L_x_162:
        /* <DEDUP_REMOVED lines=12> */
.L_x_165:
[----:B------:R-:W-:Y:S05]  /*9150*/  BSYNC B1 ;  /* 0x0000000000017941 */ /* 0x000fea0003800000 */
.L_x_164:
        /* <DEDUP_REMOVED lines=12> */
.L_x_167:
[----:B------:R-:W-:Y:S05]  /*9220*/  BSYNC B1 ;  /* 0x0000000000017941 */ /* 0x000fea0003800000 */
.L_x_166:
        /* <DEDUP_REMOVED lines=12> */
.L_x_169:
[----:B------:R-:W-:Y:S05]  /*92f0*/  BSYNC B1 ;  /* 0x0000000000017941 */ /* 0x000fea0003800000 */
.L_x_168:
        /* <DEDUP_REMOVED lines=12> */
.L_x_171:
[----:B------:R-:W-:Y:S05]  /*93c0*/  BSYNC B1 ;  /* 0x0000000000017941 */ /* 0x000fea0003800000 */
.L_x_170:
        /* <DEDUP_REMOVED lines=12> */
.L_x_173:
[----:B------:R-:W-:Y:S05]  /*9490*/  BSYNC B1 ;  /* 0x0000000000017941 */ /* 0x000fea0003800000 */
.L_x_172:
        /* <DEDUP_REMOVED lines=12> */
.L_x_175:
[----:B------:R-:W-:Y:S05]  /*9560*/  BSYNC B1 ;  /* 0x0000000000017941 */ /* 0x000fea0003800000 */
.L_x_174:
        /* <DEDUP_REMOVED lines=12> */
.L_x_177:
[----:B------:R-:W-:Y:S05]  /*9630*/  BSYNC B1 ;  /* 0x0000000000017941 */ /* 0x000fea0003800000 */
.L_x_176:
        /* <DEDUP_REMOVED lines=12> */
.L_x_179:
[----:B------:R-:W-:Y:S05]  /*9700*/  BSYNC B1 ;  /* 0x0000000000017941 */ /* 0x000fea0003800000 */
.L_x_178:
        /* <DEDUP_REMOVED lines=12> */
.L_x_181:
[----:B------:R-:W-:Y:S05]  /*97d0*/  BSYNC B1 ;  /* 0x0000000000017941 */ /* 0x000fea0003800000 */
.L_x_180:
        /* <DEDUP_REMOVED lines=12> */
.L_x_183:
[----:B------:R-:W-:Y:S05]  /*98a0*/  BSYNC B1 ;  /* 0x0000000000017941 */ /* 0x000fea0003800000 */
.L_x_182:
        /* <DEDUP_REMOVED lines=12> */
.L_x_185:
[----:B------:R-:W-:Y:S05]  /*9970*/  BSYNC B1 ;  /* 0x0000000000017941 */ /* 0x000fea0003800000 */
.L_x_184:
        /* <DEDUP_REMOVED lines=12> */
.L_x_187:
[----:B------:R-:W-:Y:S05]  /*9a40*/  BSYNC B1 ;  /* 0x0000000000017941 */ /* 0x000fea0003800000 */
.L_x_186:
        /* <DEDUP_REMOVED lines=12> */
.L_x_189:
[----:B------:R-:W-:Y:S05]  /*9b10*/  BSYNC B1 ;  /* 0x0000000000017941 */ /* 0x000fea0003800000 */
.L_x_188:
        /* <DEDUP_REMOVED lines=12> */
.L_x_191:
[----:B------:R-:W-:Y:S05]  /*9be0*/  BSYNC B1 ;  /* 0x0000000000017941 */ /* 0x000fea0003800000 */
.L_x_190:
        /* <DEDUP_REMOVED lines=12> */
.L_x_193:
[----:B------:R-:W-:Y:S05]  /*9cb0*/  BSYNC B1 ;  /* 0x0000000000017941 */ /* 0x000fea0003800000 */
.L_x_192:
[----:B-----5:R-:W-:Y:S01]  /*9cc0*/  LOP3.LUT R32, R32, 0xff, RZ, 0xc0, !PT ;  /* 0x000000ff20207812 */ /* 0x020fe200078ec0ff */
[----:B------:R-:W-:Y:S01]  /*9cd0*/  BSSY B1, `(.L_x_194) ;  /* 0x000000b000017945 */ /* 0x000fe20003800000 */
[----:B------:R-:W-:Y:S02]  /*9ce0*/  ISETP.LT.OR P4, PT, R34, 0x99, !P0 ;  /* 0x000000992200780c */ /* 0x000fe40004781670 */
[----:B------:R-:W-:-:S05]  /*9cf0*/  F2FP.F16.E5M2.UNPACK_B R32, R32 ;  /* 0x00000020ff20723e */ /* 0x000fca00020004ff */
[----:B------:R-:W-:-:S05]  /*9d00*/  HADD2.F32 R32, -RZ, R32.H0_H0 ;  /* 0x20000020ff207230 */ /* 0x000fca0000004100 */
[----:B------:R-:W-:-:S04]  /*9d10*/  FMUL R32, R32, UR26 ;  /* 0x0000001a20207c20 */ /* 0x000fc80008400000 */
[----:B------:R-:W-:Y:S01]  /*9d20*/  FFMA R32, R23, UR25, R32 ;  /* 0x0000001917207c23 */ /* 0x000fe20008000020 */
[----:B------:R-:W-:-:S04]  /*9d30*/  PRMT R23, RZ, 0x7610, R23 ;  /* 0x00007610ff177816 */ /* 0x000fc80000000017 */
[----:B0-----:R-:W-:-:S05]  /*9d40*/  F2FP.SATFINITE.E5M2.F32.PACK_AB_MERGE_C R33, RZ, R32, RZ ;  /* 0x00000020ff21723e */ /* 0x001fca00048060ff */
[----:B------:R0:W-:Y:S01]  /*9d50*/  @!P3 STG.E.U8 desc[UR20][R26.64+0x91], R33 ;  /* 0x000091211a00b986 */ /* 0x0001e2000c101114 */
[----:B------:R-:W-:Y:S05]  /*9d60*/  @P4 BRA `(.L_x_195) ;  /* 0x0000000000044947 */ /* 0x000fea0003800000 */
[----:B------:R0:W5:Y:S02]  /*9d70*/  LDG.E.U8 R23, desc[UR20][R28.64+0x98] ;  /* 0x000098141c177981 */ /* 0x000164000c1e1100 */
.L_x_195:
[----:B------:R-:W-:Y:S05]  /*9d80*/  BSYNC B1 ;  /* 0x0000000000017941 */ /* 0x000fea0003800000 */
.L_x_194:
        /* <DEDUP_REMOVED lines=8> */
[----:B------:R-:W-:-:S05]  /*9e10*/  F2FP.SATFINITE.E5M2.F32.PACK_AB_MERGE_C R23, RZ, R23, RZ ;  /* 0x00000017ff17723e */ /* 0x000fca00048060ff */
[----:B------:R0:W-:Y:S01]  /*9e20*/  @!P4 STG.E.U8 desc[UR20][R24.64+0x98], R23 ;  /* 0x000098171800c986 */ /* 0x0001e2000c101114 */
[----:B------:R-:W-:Y:S05]  /*9e30*/  @P3 BRA `(.L_x_197) ;  /* 0x0000000000043947 */ /* 0x000fea0003800000 */
[----:B------:R0:W5:Y:S02]  /*9e40*/  LDG.E.U8 R22, desc[UR20][R28.64+0x99] ;  /* 0x000099141c167981 */ /* 0x000164000c1e1100 */
.L_x_197:
[----:B------:R-:W-:Y:S05]  /*9e50*/  BSYNC B1 ;  /* 0x0000000000017941 */ /* 0x000fea0003800000 */
.L_x_196:
        /* <DEDUP_REMOVED lines=12> */
.L_x_199:
[----:B------:R-:W-:Y:S05]  /*9f20*/  BSYNC B1 ;  /* 0x0000000000017941 */ /* 0x000fea0003800000 */
.L_x_198:
        /* <DEDUP_REMOVED lines=12> */
.L_x_201:
[----:B------:R-:W-:Y:S05]  /*9ff0*/  BSYNC B1 ;  /* 0x0000000000017941 */ /* 0x000fea0003800000 */
.L_x_200:
        /* <DEDUP_REMOVED lines=12> */
.L_x_203:
[----:B------:R-:W-:Y:S05]  /*a0c0*/  BSYNC B1 ;  /* 0x0000000000017941 */ /* 0x000fea0003800000 */
.L_x_202:
        /* <DEDUP_REMOVED lines=12> */
.L_x_205:
[----:B------:R-:W-:Y:S05]  /*a190*/  BSYNC B1 ;  /* 0x0000000000017941 */ /* 0x000fea0003800000 */
.L_x_204:
        /* <DEDUP_REMOVED lines=12> */
.L_x_207:
[----:B------:R-:W-:Y:S05]  /*a260*/  BSYNC B1 ;  /* 0x0000000000017941 */ /* 0x000fea0003800000 */
.L_x_206:
        /* <DEDUP_REMOVED lines=12> */
.L_x_209:
[----:B------:R-:W-:Y:S05]  /*a330*/  BSYNC B1 ;  /* 0x0000000000017941 */ /* 0x000fea0003800000 */
.L_x_208:
        /* <DEDUP_REMOVED lines=12> */
.L_x_211:
[----:B------:R-:W-:Y:S05]  /*a400*/  BSYNC B1 ;  /* 0x0000000000017941 */ /* 0x000fea0003800000 */
.L_x_210:
        /* <DEDUP_REMOVED lines=12> */
.L_x_213:
[----:B------:R-:W-:Y:S05]  /*a4d0*/  BSYNC B1 ;  /* 0x0000000000017941 */ /* 0x000fea0003800000 */
.L_x_212:
        /* <DEDUP_REMOVED lines=12> */
.L_x_215:
[----:B------:R-:W-:Y:S05]  /*a5a0*/  BSYNC B1 ;  /* 0x0000000000017941 */ /* 0x000fea0003800000 */
.L_x_214:
        /* <DEDUP_REMOVED lines=12> */
.L_x_217:
[----:B------:R-:W-:Y:S05]  /*a670*/  BSYNC B1 ;  /* 0x0000000000017941 */ /* 0x000fea0003800000 */
.L_x_216:
        /* <DEDUP_REMOVED lines=12> */
.L_x_219:
[----:B------:R-:W-:Y:S05]  /*a740*/  BSYNC B1 ;  /* 0x0000000000017941 */ /* 0x000fea0003800000 */
.L_x_218:
        /* <DEDUP_REMOVED lines=12> */
.L_x_221:
[----:B------:R-:W-:Y:S05]  /*a810*/  BSYNC B1 ;  /* 0x0000000000017941 */ /* 0x000fea0003800000 */
.L_x_220:
        /* <DEDUP_REMOVED lines=12> */
.L_x_223:
[----:B------:R-:W-:Y:S05]  /*a8e0*/  BSYNC B1 ;  /* 0x0000000000017941 */ /* 0x000fea0003800000 */
.L_x_222:
        /* <DEDUP_REMOVED lines=12> */
.L_x_225:
[----:B------:R-:W-:Y:S05]  /*a9b0*/  BSYNC B1 ;  /* 0x0000000000017941 */ /* 0x000fea0003800000 */
.L_x_224:
        /* <DEDUP_REMOVED lines=12> */
.L_x_227:
[----:B------:R-:W-:Y:S05]  /*aa80*/  BSYNC B1 ;  /* 0x0000000000017941 */ /* 0x000fea0003800000 */
.L_x_226:
        /* <DEDUP_REMOVED lines=12> */
.L_x_229:
[----:B------:R-:W-:Y:S05]  /*ab50*/  BSYNC B1 ;  /* 0x0000000000017941 */ /* 0x000fea0003800000 */
.L_x_228:
        /* <DEDUP_REMOVED lines=12> */
.L_x_231:
[----:B------:R-:W-:Y:S05]  /*ac20*/  BSYNC B1 ;  /* 0x0000000000017941 */ /* 0x000fea0003800000 */
.L_x_230:
        /* <DEDUP_REMOVED lines=12> */
.L_x_233:
[----:B------:R-:W-:Y:S05]  /*acf0*/  BSYNC B1 ;  /* 0x0000000000017941 */ /* 0x000fea0003800000 */
.L_x_232:
        /* <DEDUP_REMOVED lines=12> */
.L_x_235:
[----:B------:R-:W-:Y:S05]  /*adc0*/  BSYNC B1 ;  /* 0x0000000000017941 */ /* 0x000fea0003800000 */
.L_x_234:
        /* <DEDUP_REMOVED lines=12> */
.L_x_237:
[----:B------:R-:W-:Y:S05]  /*ae90*/  BSYNC B1 ;  /* 0x0000000000017941 */ /* 0x000fea0003800000 */
.L_x_236:
[----:B-----5:R-:W-:Y:S01]  /*aea0*/  LOP3.LUT R2, R2, 0xff, RZ, 0xc0, !PT ;  /* 0x000000ff02027812 */ /* 0x020fe200078ec0ff */
[----:B------:R-:W-:Y:S01]  /*aeb0*/  BSSY B1, `(.L_x_238) ;  /* 0x000000b000017945 */ /* 0x000fe20003800000 */
[----:B------:R-:W-:Y:S02]  /*aec0*/  ISETP.LT.OR P4, PT, R34, 0xc1, !P1 ;  /* 0x000000c12200780c */ /* 0x000fe40004f81670 */
[----:B------:R-:W-:-:S05]  /*aed0*/  F2FP.F16.E5M2.UNPACK_B R2, R2 ;  /* 0x00000002ff02723e */ /* 0x000fca00020004ff */
[----:B------:R-:W-:-:S05]  /*aee0*/  HADD2.F32 R2, -RZ, R2.H0_H0 ;  /* 0x20000002ff027230 */ /* 0x000fca0000004100 */
[----:B0-----:R-:W-:-:S04]  /*aef0*/  FMUL R3, R2, UR26 ;  /* 0x0000001a02037c20 */ /* 0x001fc80008400000 */
[----:B------:R-:W-:Y:S01]  /*af00*/  FFMA R3, R0, UR25, R3 ;  /* 0x0000001900037c23 */ /* 0x000fe20008000003 */
[----:B------:R-:W-:-:S04]  /*af10*/  PRMT R0, RZ, 0x7610, R0 ;  /* 0x00007610ff007816 */ /* 0x000fc80000000000 */
[----:B------:R-:W-:-:S05]  /*af20*/  F2FP.SATFINITE.E5M2.F32.PACK_AB_MERGE_C R3, RZ, R3, RZ ;  /* 0x00000003ff03723e */ /* 0x000fca00048060ff */
[----:B------:R0:W-:Y:S01]  /*af30*/  @!P3 STG.E.U8 desc[UR20][R24.64+0xc1], R3 ;  /* 0x0000c1031800b986 */ /* 0x0001e2000c101114 */
[----:B------:R-:W-:Y:S05]  /*af40*/  @P4 BRA `(.L_x_239) ;  /* 0x0000000000044947 */ /* 0x000fea0003800000 */
[----:B------:R0:W5:Y:S02]  /*af50*/  LDG.E.U8 R0, desc[UR20][R30.64+0xc0] ;  /* 0x0000c0141e007981 */ /* 0x000164000c1e1100 */
.L_x_239:
[----:B------:R-:W-:Y:S05]  /*af60*/  BSYNC B1 ;  /* 0x0000000000017941 */ /* 0x000fea0003800000 */
.L_x_238:
[----:B------:R-:W2:Y:S01]  /*af70*/  LDL.LU R2, [R1] ;  /* 0x0000000001027983 */ /* 0x000ea20000300800 */
[----:B-----5:R-:W-:Y:S01]  /*af80*/  LOP3.LUT R0, R0, 0xff, RZ, 0xc0, !PT ;  /* 0x000000ff00007812 */ /* 0x020fe200078ec0ff */
[----:B------:R-:W-:Y:S01]  /*af90*/  BSSY B1, `(.L_x_240) ;  /* 0x000000b000017945 */ /* 0x000fe20003800000 */
[----:B------:R-:W-:Y:S02]  /*afa0*/  ISETP.LT.OR P3, PT, R34, 0xc2, !P1 ;  /* 0x000000c22200780c */ /* 0x000fe40004f61670 */
[----:B------:R-:W-:-:S05]  /*afb0*/  F2FP.F16.E5M2.UNPACK_B R0, R0 ;  /* 0x00000000ff00723e */ /* 0x000fca00020004ff */
[----:B------:R-:W-:-:S05]  /*afc0*/  HADD2.F32 R0, -RZ, R0.H0_H0 ;  /* 0x20000000ff007230 */ /* 0x000fca0000004100 */
[----:B------:R-:W-:-:S04]  /*afd0*/  FMUL R0, R0, UR26 ;  /* 0x0000001a00007c20 */ /* 0x000fc80008400000 */
[----:B--2---:R-:W-:-:S05]  /*afe0*/  FFMA R0, R2, UR25, R0 ;  /* 0x0000001902007c23 */ /* 0x004fca0008000000 */
[----:B0-----:R-:W-:Y:S02]  /*aff0*/  F2FP.SATFINITE.E5M2.F32.PACK_AB_MERGE_C R3, RZ, R0, RZ ;  /* 0x00000000ff03723e */ /* 0x001fe400048060ff */
[----:B------:R-:W-:-:S03]  /*b000*/  PRMT R0, RZ, 0x7610, R0 ;  /* 0x00007610ff007816 */ /* 0x000fc60000000000 */
[----:B------:R0:W-:Y:S01]  /*b010*/  @!P4 STG.E.U8 desc[UR20][R26.64+0xc0], R3 ;  /* 0x0000c0031a00c986 */ /* 0x0001e2000c101114 */
[----:B------:R-:W-:Y:S05]  /*b020*/  @P3 BRA `(.L_x_241) ;  /* 0x0000000000043947 */ /* 0x000fea0003800000 */
[----:B------:R2:W5:Y:S02]  /*b030*/  LDG.E.U8 R0, desc[UR20][R30.64+0xc1] ;  /* 0x0000c1141e007981 */ /* 0x000564000c1e1100 */
.L_x_241:
[----:B------:R-:W-:Y:S05]  /*b040*/  BSYNC B1 ;  /* 0x0000000000017941 */ /* 0x000fea0003800000 */
.L_x_240:
[----:B------:R-:W3:Y:S01]  /*b050*/  LDL.LU R2, [R1+0x4] ;  /* 0x0000040001027983 */ /* 0x000ee20000300800 */
[----:B-----5:R-:W-:Y:S01]  /*b060*/  LOP3.LUT R0, R0, 0xff, RZ, 0xc0, !PT ;  /* 0x000000ff00007812 */ /* 0x020fe200078ec0ff */
[----:B------:R-:W-:Y:S01]  /*b070*/  BSSY B1, `(.L_x_242) ;  /* 0x000000b000017945 */ /* 0x000fe20003800000 */
[----:B------:R-:W-:Y:S02]  /*b080*/  ISETP.LT.OR P4, PT, R34, 0xc9, !P0 ;  /* 0x000000c92200780c */ /* 0x000fe40004781670 */
[----:B------:R-:W-:-:S05]  /*b090*/  F2FP.F16.E5M2.UNPACK_B R0, R0 ;  /* 0x00000000ff00723e */ /* 0x000fca00020004ff */
[----:B------:R-:W-:-:S05]  /*b0a0*/  HADD2.F32 R0, -RZ, R0.H0_H0 ;  /* 0x20000000ff007230 */ /* 0x000fca0000004100 */
[----:B------:R-:W-:-:S04]  /*b0b0*/  FMUL R0, R0, UR26 ;  /* 0x0000001a00007c20 */ /* 0x000fc80008400000 */
[----:B---3--:R-:W-:-:S05]  /*b0c0*/  FFMA R0, R2, UR25, R0 ;  /* 0x0000001902007c23 */ /* 0x008fca0008000000 */
[----:B0-----:R-:W-:Y:S02]  /*b0d0*/  F2FP.SATFINITE.E5M2.F32.PACK_AB_MERGE_C R3, RZ, R0, RZ ;  /* 0x00000000ff03723e */ /* 0x001fe400048060ff */
[----:B------:R-:W-:-:S03]  /*b0e0*/  PRMT R0, RZ, 0x7610, R0 ;  /* 0x00007610ff007816 */ /* 0x000fc60000000000 */
[----:B------:R0:W-:Y:S01]  /*b0f0*/  @!P3 STG.E.U8 desc[UR20][R26.64+0xc1], R3 ;  /* 0x0000c1031a00b986 */ /* 0x0001e2000c101114 */
[----:B------:R-:W-:Y:S05]  /*b100*/  @P4 BRA `(.L_x_243) ;  /* 0x0000000000044947 */ /* 0x000fea0003800000 */
[----:B------:R3:W5:Y:S02]  /*b110*/  LDG.E.U8 R0, desc[UR20][R28.64+0xc8] ;  /* 0x0000c8141c007981 */ /* 0x000764000c1e1100 */
.L_x_243:
[----:B------:R-:W-:Y:S05]  /*b120*/  BSYNC B1 ;  /* 0x0000000000017941 */ /* 0x000fea0003800000 */
.L_x_242:
[----:B------:R-:W2:Y:S01]  /*b130*/  LDL.LU R2, [R1+0x8] ;  /* 0x0000080001027983 */ /* 0x000ea20000300800 */
        /* <DEDUP_REMOVED lines=12> */
.L_x_245:
[----:B------:R-:W-:Y:S05]  /*b200*/  BSYNC B1 ;  /* 0x0000000000017941 */ /* 0x000fea0003800000 */
.L_x_244:
        /* <DEDUP_REMOVED lines=13> */
.L_x_247:
[----:B------:R-:W-:Y:S05]  /*b2e0*/  BSYNC B1 ;  /* 0x0000000000017941 */ /* 0x000fea0003800000 */
.L_x_246:
        /* <DEDUP_REMOVED lines=13> */
.L_x_249:
[----:B------:R-:W-:Y:S05]  /*b3c0*/  BSYNC B1 ;  /* 0x0000000000017941 */ /* 0x000fea0003800000 */
.L_x_248:
        /* <DEDUP_REMOVED lines=13> */
.L_x_251:
[----:B------:R-:W-:Y:S05]  /*b4a0*/  BSYNC B1 ;  /* 0x0000000000017941 */ /* 0x000fea0003800000 */
.L_x_250:
        /* <DEDUP_REMOVED lines=13> */
.L_x_253:
[----:B------:R-:W-:Y:S05]  /*b580*/  BSYNC B1 ;  /* 0x0000000000017941 */ /* 0x000fea0003800000 */
.L_x_252:
        /* <DEDUP_REMOVED lines=13> */
.L_x_255:
[----:B------:R-:W-:Y:S05]  /*b660*/  BSYNC B1 ;  /* 0x0000000000017941 */ /* 0x000fea0003800000 */
.L_x_254:
        /* <DEDUP_REMOVED lines=13> */
.L_x_257:
[----:B------:R-:W-:Y:S05]  /*b740*/  BSYNC B1 ;  /* 0x0000000000017941 */ /* 0x000fea0003800000 */
.L_x_256:
        /* <DEDUP_REMOVED lines=13> */
.L_x_259:
[----:B------:R-:W-:Y:S05]  /*b820*/  BSYNC B1 ;  /* 0x0000000000017941 */ /* 0x000fea0003800000 */
.L_x_258:
        /* <DEDUP_REMOVED lines=13> */
.L_x_261:
[----:B------:R-:W-:Y:S05]  /*b900*/  BSYNC B1 ;  /* 0x0000000000017941 */ /* 0x000fea0003800000 */
.L_x_260:
        /* <DEDUP_REMOVED lines=13> */
.L_x_263:
[----:B------:R-:W-:Y:S05]  /*b9e0*/  BSYNC B1 ;  /* 0x0000000000017941 */ /* 0x000fea0003800000 */
.L_x_262:
        /* <DEDUP_REMOVED lines=13> */
.L_x_265:
[----:B------:R-:W-:Y:S05]  /*bac0*/  BSYNC B1 ;  /* 0x0000000000017941 */ /* 0x000fea0003800000 */
.L_x_264:
        /* <DEDUP_REMOVED lines=13> */
.L_x_267:
[----:B------:R-:W-:Y:S05]  /*bba0*/  BSYNC B1 ;  /* 0x0000000000017941 */ /* 0x000fea0003800000 */
.L_x_266:
        /* <DEDUP_REMOVED lines=13> */
.L_x_269:
[----:B------:R-:W-:Y:S05]  /*bc80*/  BSYNC B1 ;  /* 0x0000000000017941 */ /* 0x000fea0003800000 */
.L_x_268:
        /* <DEDUP_REMOVED lines=13> */
.L_x_271:
[----:B------:R-:W-:Y:S05]  /*bd60*/  BSYNC B1 ;  /* 0x0000000000017941 */ /* 0x000fea0003800000 */
.L_x_270:
        /* <DEDUP_REMOVED lines=13> */
.L_x_273:
[----:B------:R-:W-:Y:S05]  /*be40*/  BSYNC B1 ;  /* 0x0000000000017941 */ /* 0x000fea0003800000 */
.L_x_272:
        /* <DEDUP_REMOVED lines=13> */
.L_x_275:
[----:B------:R-:W-:Y:S05]  /*bf20*/  BSYNC B1 ;  /* 0x0000000000017941 */ /* 0x000fea0003800000 */
.L_x_274:
        /* <DEDUP_REMOVED lines=13> */
.L_x_277:
[----:B------:R-:W-:Y:S05]  /*c000*/  BSYNC B1 ;  /* 0x0000000000017941 */ /* 0x000fea0003800000 */
.L_x_276:
        /* <DEDUP_REMOVED lines=13> */
.L_x_279:
[----:B------:R-:W-:Y:S05]  /*c0e0*/  BSYNC B1 ;  /* 0x0000000000017941 */ /* 0x000fea0003800000 */
.L_x_278:
        /* <DEDUP_REMOVED lines=13> */
.L_x_281:
[----:B------:R-:W-:Y:S05]  /*c1c0*/  BSYNC B1 ;  /* 0x0000000000017941 */ /* 0x000fea0003800000 */
.L_x_280:
        /* <DEDUP_REMOVED lines=13> */
.L_x_283:
[----:B------:R-:W-:Y:S05]  /*c2a0*/  BSYNC B1 ;  /* 0x0000000000017941 */ /* 0x000fea0003800000 */
.L_x_282:
        /* <DEDUP_REMOVED lines=13> */
.L_x_285:
[----:B------:R-:W-:Y:S05]  /*c380*/  BSYNC B1 ;  /* 0x0000000000017941 */ /* 0x000fea0003800000 */
.L_x_284:
        /* <DEDUP_REMOVED lines=13> */
.L_x_287:
[----:B------:R-:W-:Y:S05]  /*c460*/  BSYNC B1 ;  /* 0x0000000000017941 */ /* 0x000fea0003800000 */
.L_x_286:
        /* <DEDUP_REMOVED lines=13> */
.L_x_289:
[----:B------:R-:W-:Y:S05]  /*c540*/  BSYNC B1 ;  /* 0x0000000000017941 */ /* 0x000fea0003800000 */
.L_x_288:
        /* <DEDUP_REMOVED lines=13> */
.L_x_291:
[----:B------:R-:W-:Y:S05]  /*c620*/  BSYNC B1 ;  /* 0x0000000000017941 */ /* 0x000fea0003800000 */
.L_x_290:
        /* <DEDUP_REMOVED lines=13> */
.L_x_293:
[----:B------:R-:W-:Y:S05]  /*c700*/  BSYNC B1 ;  /* 0x0000000000017941 */ /* 0x000fea0003800000 */
.L_x_292:
        /* <DEDUP_REMOVED lines=13> */
.L_x_295:
[----:B------:R-:W-:Y:S05]  /*c7e0*/  BSYNC B1 ;  /* 0x0000000000017941 */ /* 0x000fea0003800000 */
.L_x_294:
        /* <DEDUP_REMOVED lines=13> */
.L_x_297:
[----:B------:R-:W-:Y:S05]  /*c8c0*/  BSYNC B1 ;  /* 0x0000000000017941 */ /* 0x000fea0003800000 */
.L_x_296:
[----:B------:R-:W-:Y:S05]  /*c8d0*/  @P1 BRA `(.L_x_298) ;  /* 0x0000002000a41947 */ /* 0x000fea0003800000 */
[----:B------:R-:W2:Y:S01]  /*c8e0*/  LDL.LU R2, [R1+0x74] ;  /* 0x0000740001027983 */ /* 0x000ea20000300800 */
[----:B-----5:R-:W-:-:S04]  /*c8f0*/  LOP3.LUT R0, R0, 0xff, RZ, 0xc0, !PT ;  /* 0x000000ff00007812 */ /* 0x020fc800078ec0ff */
[----:B------:R-:W-:-:S05]  /*c900*/  F2FP.F16.E5M2.UNPACK_B R0, R0 ;  /* 0x00000000ff00723e */ /* 0x000fca00020004ff */
[----:B------:R-:W-:-:S05]  /*c910*/  HADD2.F32 R0, -RZ, R0.H0_H0 ;  /* 0x20000000ff007230 */ /* 0x000fca0000004100 */
[----:B------:R-:W-:-:S04]  /*c920*/  FMUL R0, R0, UR26 ;  /* 0x0000001a00007c20 */ /* 0x000fc80008400000 */
[----:B--2---:R-:W-:-:S05]  /*c930*/  FFMA R0, R2, UR25, R0 ;  /* 0x0000001902007c23 */ /* 0x004fca0008000000 */
[----:B0-----:R-:W-:-:S05]  /*c940*/  F2FP.SATFINITE.E5M2.F32.PACK_AB_MERGE_C R3, RZ, R0, RZ ;  /* 0x00000000ff03723e */ /* 0x001fca00048060ff */
[----:B------:R0:W-:Y:S01]  /*c950*/  STG.E.U8 desc[UR20][R26.64+0xf9], R3 ;  /* 0x0000f9031a007986 */ /* 0x0001e2000c101114 */
[----:B------:R-:W-:Y:S05]  /*c960*/  BRA `(.L_x_298) ;  /* 0x0000002000807947 */ /* 0x000fea0003800000 */
.L_x_41:
[C---:B------:R-:W-:Y:S01]  /*c970*/  ISETP.GE.AND P1, PT, R39.reuse, 0x1, PT ;  /* 0x000000012700780c */ /* 0x040fe20003f26270 */
[----:B------:R-:W-:Y:S01]  /*c980*/  FMUL R226, R226, UR25 ;  /* 0x00000019e2e27c20 */ /* 0x000fe20008400000 */
[----:B------:R-:W2:Y:S01]  /*c990*/  LDL.LU R227, [R1+0x10] ;  /* 0x0000100001e37983 */ /* 0x000ea20000300800 */
[----:B------:R-:W-:Y:S01]  /*c9a0*/  ISETP.GE.AND P0, PT, R39, 0x9, PT ;  /* 0x000000092700780c */ /* 0x000fe20003f06270 */
[----:B------:R-:W-:Y:S01]  /*c9b0*/  FMUL R225, R225, UR25 ;  /* 0x00000019e1e17c20 */ /* 0x000fe20008400000 */
[C---:B------:R-:W-:Y:S02]  /*c9c0*/  ISETP.LT.OR P4, PT, R34.reuse, 0x1, !P1 ;  /* 0x000000012200780c */ /* 0x040fe40004f81670 */
[C---:B------:R-:W-:Y:S02]  /*c9d0*/  ISETP.LT.OR P5, PT, R34.reuse, 0x2, !P1 ;  /* 0x000000022200780c */ /* 0x040fe40004fa1670 */
[----:B------:R-:W-:Y:S02]  /*c9e0*/  F2FP.SATFINITE.E5M2.F32.PACK_AB_MERGE_C R29, RZ, R226, RZ ;  /* 0x000000e2ff1d723e */ /* 0x000fe400048060ff */
[----:B------:R-:W-:Y:S01]  /*c9f0*/  ISETP.LT.OR P3, PT, R34, 0x1, !P0 ;  /* 0x000000012200780c */ /* 0x000fe20004761670 */
[----:B------:R-:W-:Y:S01]  /*ca00*/  FMUL R224, R224, UR25 ;  /* 0x00000019e0e07c20 */ /* 0x000fe20008400000 */
[----:B------:R-:W-:Y:S01]  /*ca10*/  ISETP.LT.OR P6, PT, R34, 0xa, !P1 ;  /* 0x0000000a2200780c */ /* 0x000fe20004fc1670 */
[----:B------:R-:W-:Y:S01]  /*ca20*/  FMUL R223, R223, UR25 ;  /* 0x00000019dfdf7c20 */ /* 0x000fe20008400000 */
[----:B------:R-:W-:Y:S01]  /*ca30*/  F2FP.SATFINITE.E5M2.F32.PACK_AB_MERGE_C R225, RZ, R225, RZ ;  /* 0x000000e1ffe1723e */ /* 0x000fe200048060ff */
[----:B------:R-:W-:Y:S01]  /*ca40*/  FMUL R221, R221, UR25 ;  /* 0x00000019dddd7c20 */ /* 0x000fe20008400000 */
[----:B------:R-:W-:Y:S01]  /*ca50*/  FMUL R222, R222, UR25 ;  /* 0x00000019dede7c20 */ /* 0x000fe20008400000 */
[----:B------:R0:W-:Y:S01]  /*ca60*/  @!P4 STG.E.U8 desc[UR20][R24.64], R29 ;  /* 0x0000001d1800c986 */ /* 0x0001e2000c101114 */
[----:B------:R-:W-:-:S02]  /*ca70*/  ISETP.LT.OR P4, PT, R34, 0x2, !P0 ;  /* 0x000000022200780c */ /* 0x000fc40004781670 */
[----:B------:R-:W-:Y:S01]  /*ca80*/  F2FP.SATFINITE.E5M2.F32.PACK_AB_MERGE_C R31, RZ, R224, RZ ;  /* 0x000000e0ff1f723e */ /* 0x000fe200048060ff */
[----:B------:R3:W-:Y:S01]  /*ca90*/  @!P5 STG.E.U8 desc[UR20][R24.64+0x1], R225 ;  /* 0x000001e11800d986 */ /* 0x0007e2000c101114 */
[----:B------:R-:W-:Y:S02]  /*caa0*/  ISETP.LT.OR P5, PT, R34, 0x9, !P1 ;  /* 0x000000092200780c */ /* 0x000fe40004fa1670 */
[----:B------:R-:W-:Y:S01]  /*cab0*/  F2FP.SATFINITE.E5M2.F32.PACK_AB_MERGE_C R223, RZ, R223, RZ ;  /* 0x000000dfffdf723e */ /* 0x000fe200048060ff */
[----:B------:R-:W-:Y:S01]  /*cac0*/  FMUL R220, R220, UR25 ;  /* 0x00000019dcdc7c20 */ /* 0x000fe20008400000 */
[----:B------:R-:W-:Y:S01]  /*cad0*/  F2FP.SATFINITE.E5M2.F32.PACK_AB_MERGE_C R221, RZ, R221, RZ ;  /* 0x000000ddffdd723e */ /* 0x000fe200048060ff */
[----:B------:R-:W-:Y:S01]  /*cae0*/  @!P3 STG.E.U8 desc[UR20][R26.64], R31 ;  /* 0x0000001f1a00b986 */ /* 0x000fe2000c101114 */
[----:B------:R-:W-:-:S03]  /*caf0*/  ISETP.LT.OR P3, PT, R34, 0x9, !P0 ;  /* 0x000000092200780c */ /* 0x000fc60004761670 */
[----:B------:R-:W-:Y:S01]  /*cb00*/  @!P4 STG.E.U8 desc[UR20][R26.64+0x1], R223 ;  /* 0x000001df1a00c986 */ /* 0x000fe2000c101114 */
[----:B------:R-:W-:-:S03]  /*cb10*/  ISETP.LT.OR P4, PT, R34, 0xa, !P0 ;  /* 0x0000000a2200780c */ /* 0x000fc60004781670 */
[----:B------:R-:W-:Y:S01]  /*cb20*/  @!P6 STG.E.U8 desc[UR20][R24.64+0x9], R221 ;  /* 0x000009dd1800e986 */ /* 0x000fe2000c101114 */
[C---:B------:R-:W-:Y:S01]  /*cb30*/  ISETP.LT.OR P6, PT, R34.reuse, 0x12, !P1 ;  /* 0x000000122200780c */ /* 0x040fe20004fc1670 */
[----:B------:R-:W-:Y:S01]  /*cb40*/  FMUL R219, R219, UR25 ;  /* 0x00000019dbdb7c20 */ /* 0x000fe20008400000 */
[----:B0-----:R-:W-:Y:S01]  /*cb50*/  F2FP.SATFINITE.E5M2.F32.PACK_AB_MERGE_C R29, RZ, R222, RZ ;  /* 0x000000deff1d723e */ /* 0x001fe200048060ff */
[----:B------:R-:W-:Y:S01]  /*cb60*/  FMUL R217, R217, UR25 ;  /* 0x00000019d9d97c20 */ /* 0x000fe20008400000 */
[----:B------:R-:W4:Y:S01]  /*cb70*/  LDL.LU R226, [R1+0xc] ;  /* 0x00000c0001e27983 */ /* 0x000f220000300800 */
[----:B------:R-:W-:Y:S02]  /*cb80*/  F2FP.SATFINITE.E5M2.F32.PACK_AB_MERGE_C R33, RZ, R220, RZ ;  /* 0x000000dcff21723e */ /* 0x000fe400048060ff */
[----:B------:R-:W-:Y:S01]  /*cb90*/  F2FP.SATFINITE.E5M2.F32.PACK_AB_MERGE_C R219, RZ, R219, RZ ;  /* 0x000000dbffdb723e */ /* 0x000fe200048060ff */
[----:B------:R0:W-:Y:S01]  /*cba0*/  @!P5 STG.E.U8 desc[UR20][R24.64+0x8], R29 ;  /* 0x0000081d1800d986 */ /* 0x0001e2000c101114 */
[----:B------:R-:W-:-:S02]  /*cbb0*/  ISETP.LT.OR P5, PT, R34, 0x11, !P1 ;  /* 0x000000112200780c */ /* 0x000fc40004fa1670 */
[----:B------:R-:W-:Y:S01]  /*cbc0*/  F2FP.SATFINITE.E5M2.F32.PACK_AB_MERGE_C R217, RZ, R217, RZ ;  /* 0x000000d9ffd9723e */ /* 0x000fe200048060ff */
[----:B---3--:R-:W3:Y:S01]  /*cbd0*/  LDL.LU R225, [R1+0x8] ;  /* 0x0000080001e17983 */ /* 0x008ee20000300800 */
[----:B------:R-:W-:-:S03]  /*cbe0*/  FMUL R218, R218, UR25 ;  /* 0x00000019dada7c20 */ /* 0x000fc60008400000 */
[----:B------:R-:W4:Y:S04]  /*cbf0*/  LDL.LU R224, [R1+0x4] ;  /* 0x0000040001e07983 */ /* 0x000f280000300800 */
[----:B------:R-:W3:Y:S01]  /*cc00*/  LDL.LU R222, [R1] ;  /* 0x0000000001de7983 */ /* 0x000ee20000300800 */
[----:B0-----:R-:W-:Y:S01]  /*cc10*/  F2FP.SATFINITE.E5M2.F32.PACK_AB_MERGE_C R29, RZ, R218, RZ ;  /* 0x000000daff1d723e */ /* 0x001fe200048060ff */
[----:B------:R-:W-:Y:S01]  /*cc20*/  FMUL R216, R216, UR25 ;  /* 0x00000019d8d87c20 */ /* 0x000fe20008400000 */
[----:B------:R-:W-:Y:S01]  /*cc30*/  FMUL R215, R215, UR25 ;  /* 0x00000019d7d77c20 */ /* 0x000fe20008400000 */
[----:B------:R0:W-:Y:S01]  /*cc40*/  @!P3 STG.E.U8 desc[UR20][R26.64+0x8], R33 ;  /* 0x000008211a00b986 */ /* 0x0001e2000c101114 */
[C---:B------:R-:W-:Y:S01]  /*cc50*/  ISETP.LT.OR P3, PT, R34.reuse, 0x11, !P0 ;  /* 0x000000112200780c */ /* 0x040fe20004761670 */
[----:B------:R-:W-:Y:S01]  /*cc60*/  FMUL R213, R213, UR25 ;  /* 0x00000019d5d57c20 */ /* 0x000fe20008400000 */
[----:B------:R-:W-:Y:S01]  /*cc70*/  F2FP.SATFINITE.E5M2.F32.PACK_AB_MERGE_C R31, RZ, R216, RZ ;  /* 0x000000d8ff1f723e */ /* 0x000fe200048060ff */
[----:B------:R-:W-:Y:S01]  /*cc80*/  @!P4 STG.E.U8 desc[UR20][R26.64+0x9], R219 ;  /* 0x000009db1a00c986 */ /* 0x000fe2000c101114 */
[----:B------:R-:W-:Y:S01]  /*cc90*/  ISETP.LT.OR P4, PT, R34, 0x12, !P0 ;  /* 0x000000122200780c */ /* 0x000fe20004781670 */
[----:B------:R-:W-:Y:S01]  /*cca0*/  FMUL R214, R214, UR25 ;  /* 0x00000019d6d67c20 */ /* 0x000fe20008400000 */
[----:B------:R-:W-:Y:S01]  /*ccb0*/  F2FP.SATFINITE.E5M2.F32.PACK_AB_MERGE_C R215, RZ, R215, RZ ;  /* 0x000000d7ffd7723e */ /* 0x000fe200048060ff */
[----:B------:R-:W-:Y:S01]  /*ccc0*/  @!P6 STG.E.U8 desc[UR20][R24.64+0x11], R217 ;  /* 0x000011d91800e986 */ /* 0x000fe2000c101114 */
[----:B------:R-:W-:Y:S01]  /*ccd0*/  ISETP.LT.OR P6, PT, R34, 0x1a, !P1 ;  /* 0x0000001a2200780c */ /* 0x000fe20004fc1670 */
[----:B------:R-:W-:Y:S01]  /*cce0*/  FMUL R212, R212, UR25 ;  /* 0x00000019d4d47c20 */ /* 0x000fe20008400000 */
[----:B------:R-:W-:Y:S01]  /*ccf0*/  F2FP.SATFINITE.E5M2.F32.PACK_AB_MERGE_C R213, RZ, R213, RZ ;  /* 0x000000d5ffd5723e */ /* 0x000fe200048060ff */
[----:B------:R1:W-:Y:S01]  /*cd00*/  @!P5 STG.E.U8 desc[UR20][R24.64+0x10], R29 ;  /* 0x0000101d1800d986 */ /* 0x0003e2000c101114 */
[C---:B------:R-:W-:Y:S01]  /*cd10*/  ISETP.LT.OR P5, PT, R34.reuse, 0x19, !P1 ;  /* 0x000000192200780c */ /* 0x040fe20004fa1670 */
[----:B------:R-:W-:Y:S01]  /*cd20*/  FMUL R211, R211, UR25 ;  /* 0x00000019d3d37c20 */ /* 0x000fe20008400000 */
[----:B------:R-:W-:Y:S01]  /*cd30*/  FMUL R209, R209, UR25 ;  /* 0x00000019d1d17c20 */ /* 0x000fe20008400000 */
[----:B------:R1:W-:Y:S01]  /*cd40*/  @!P3 STG.E.U8 desc[UR20][R26.64+0x10], R31 ;  /* 0x0000101f1a00b986 */ /* 0x0003e2000c101114 */
[----:B------:R-:W-:Y:S01]  /*cd50*/  ISETP.LT.OR P3, PT, R34, 0x19, !P0 ;  /* 0x000000192200780c */ /* 0x000fe20004761670 */
[----:B------:R-:W-:Y:S01]  /*cd60*/  FMUL R210, R210, UR25 ;  /* 0x00000019d2d27c20 */ /* 0x000fe20008400000 */
[----:B0-----:R-:W-:Y:S01]  /*cd70*/  F2FP.SATFINITE.E5M2.F32.PACK_AB_MERGE_C R33, RZ, R212, RZ ;  /* 0x000000d4ff21723e */ /* 0x001fe200048060ff */
[----:B------:R-:W-:Y:S01]  /*cd80*/  @!P4 STG.E.U8 desc[UR20][R26.64+0x11], R215 ;  /* 0x000011d71a00c986 */ /* 0x000fe2000c101114 */
[----:B------:R-:W-:Y:S01]  /*cd90*/  ISETP.LT.OR P4, PT, R34, 0x1a, !P0 ;  /* 0x0000001a2200780c */ /* 0x000fe20004781670 */
[----:B------:R-:W-:Y:S01]  /*cda0*/  FMUL R208, R208, UR25 ;  /* 0x00000019d0d07c20 */ /* 0x000fe20008400000 */
[----:B------:R-:W-:Y:S01]  /*cdb0*/  F2FP.SATFINITE.E5M2.F32.PACK_AB_MERGE_C R211, RZ, R211, RZ ;  /* 0x000000d3ffd3723e */ /* 0x000fe200048060ff */
[----:B------:R-:W-:Y:S01]  /*cdc0*/  @!P6 STG.E.U8 desc[UR20][R24.64+0x19], R213 ;  /* 0x000019d51800e986 */ /* 0x000fe2000c101114 */
[----:B------:R-:W-:Y:S01]  /*cdd0*/  ISETP.LT.OR P6, PT, R34, 0x22, !P1 ;  /* 0x000000222200780c */ /* 0x000fe20004fc1670 */
[----:B------:R-:W-:Y:S01]  /*cde0*/  FMUL R207, R207, UR25 ;  /* 0x00000019cfcf7c20 */ /* 0x000fe20008400000 */
[----:B-1----:R-:W-:Y:S01]  /*cdf0*/  F2FP.SATFINITE.E5M2.F32.PACK_AB_MERGE_C R29, RZ, R214, RZ ;  /* 0x000000d6ff1d723e */ /* 0x002fe200048060ff */
[----:B------:R-:W-:Y:S01]  /*ce00*/  FMUL R205, R205, UR25 ;  /* 0x00000019cdcd7c20 */ /* 0x000fe20008400000 */
[----:B------:R-:W-:Y:S01]  /*ce10*/  F2FP.SATFINITE.E5M2.F32.PACK_AB_MERGE_C R209, RZ, R209, RZ ;  /* 0x000000d1ffd1723e */ /* 0x000fe200048060ff */
[----:B------:R-:W-:Y:S01]  /*ce20*/  FMUL R206, R206, UR25 ;  /* 0x00000019cece7c20 */ /* 0x000fe20008400000 */
[----:B------:R-:W-:Y:S01]  /*ce30*/  F2FP.SATFINITE.E5M2.F32.PACK_AB_MERGE_C R31, RZ, R208, RZ ;  /* 0x000000d0ff1f723e */ /* 0x000fe200048060ff */
[----:B------:R0:W-:Y:S01]  /*ce40*/  @!P5 STG.E.U8 desc[UR20][R24.64+0x18], R29 ;  /* 0x0000181d1800d986 */ /* 0x0001e2000c101114 */
[----:B------:R-:W-:Y:S01]  /*ce50*/  ISETP.LT.OR P5, PT, R34, 0x21, !P1 ;  /* 0x000000212200780c */ /* 0x000fe20004fa1670 */
[----:B------:R-:W-:Y:S01]  /*ce60*/  FMUL R204, R204, UR25 ;  /* 0x00000019cccc7c20 */ /* 0x000fe20008400000 */
[----:B------:R-:W-:Y:S01]  /*ce70*/  F2FP.SATFINITE.E5M2.F32.PACK_AB_MERGE_C R207, RZ, R207, RZ ;  /* 0x000000cfffcf723e */ /* 0x000fe200048060ff */
[----:B------:R1:W-:Y:S01]  /*ce80*/  @!P3 STG.E.U8 desc[UR20][R26.64+0x18], R33 ;  /* 0x000018211a00b986 */ /* 0x0003e2000c101114 */
[C---:B------:R-:W-:Y:S01]  /*ce90*/  ISETP.LT.OR P3, PT, R34.reuse, 0x21, !P0 ;  /* 0x000000212200780c */ /* 0x040fe20004761670 */
[----:B------:R-:W-:Y:S01]  /*cea0*/  FMUL R203, R203, UR25 ;  /* 0x00000019cbcb7c20 */ /* 0x000fe20008400000 */
[----:B------:R-:W-:Y:S01]  /*ceb0*/  F2FP.SATFINITE.E5M2.F32.PACK_AB_MERGE_C R205, RZ, R205, RZ ;  /* 0x000000cdffcd723e */ /* 0x000fe200048060ff */
[----:B------:R-:W-:Y:S01]  /*cec0*/  @!P4 STG.E.U8 desc[UR20][R26.64+0x19], R211 ;  /* 0x000019d31a00c986 */ /* 0x000fe2000c101114 */
[C---:B------:R-:W-:Y:S01]  /*ced0*/  ISETP.LT.OR P4, PT, R34.reuse, 0x22, !P0 ;  /* 0x000000222200780c */ /* 0x040fe20004781670 */
[----:B------:R-:W-:Y:S01]  /*cee0*/  FMUL R201, R201, UR25 ;  /* 0x00000019c9c97c20 */ /* 0x000fe20008400000 */
[----:B------:R-:W-:Y:S01]  /*cef0*/  F2FP.SATFINITE.E5M2.F32.PACK_AB_MERGE_C R203, RZ, R203, RZ ;  /* 0x000000cbffcb723e */ /* 0x000fe200048060ff */
[----:B------:R-:W-:Y:S01]  /*cf00*/  @!P6 STG.E.U8 desc[UR20][R24.64+0x21], R209 ;  /* 0x000021d11800e986 */ /* 0x000fe2000c101114 */
[----:B------:R-:W-:Y:S01]  /*cf10*/  ISETP.LT.OR P6, PT, R34, 0x2a, !P1 ;  /* 0x0000002a2200780c */ /* 0x000fe20004fc1670 */
[----:B------:R-:W-:Y:S01]  /*cf20*/  FMUL R202, R202, UR25 ;  /* 0x00000019caca7c20 */ /* 0x000fe20008400000 */
[----:B0-----:R-:W-:Y:S01]  /*cf30*/  F2FP.SATFINITE.E5M2.F32.PACK_AB_MERGE_C R29, RZ, R210, RZ ;  /* 0x000000d2ff1d723e */ /* 0x001fe200048060ff */
[----:B------:R-:W-:Y:S01]  /*cf40*/  FMUL R200, R200, UR25 ;  /* 0x00000019c8c87c20 */ /* 0x000fe20008400000 */
[----:B-1----:R-:W-:Y:S01]  /*cf50*/  F2FP.SATFINITE.E5M2.F32.PACK_AB_MERGE_C R33, RZ, R204, RZ ;  /* 0x000000ccff21723e */ /* 0x002fe200048060ff */
[----:B------:R-:W-:Y:S01]  /*cf60*/  FMUL R199, R199, UR25 ;  /* 0x00000019c7c77c20 */ /* 0x000fe20008400000 */
[----:B------:R-:W-:Y:S01]  /*cf70*/  F2FP.SATFINITE.E5M2.F32.PACK_AB_MERGE_C R201, RZ, R201, RZ ;  /* 0x000000c9ffc9723e */ /* 0x000fe200048060ff */
[----:B------:R0:W-:Y:S01]  /*cf80*/  @!P5 STG.E.U8 desc[UR20][R24.64+0x20], R29 ;  /* 0x0000201d1800d986 */ /* 0x0001e2000c101114 */
[C---:B------:R-:W-:Y:S01]  /*cf90*/  ISETP.LT.OR P5, PT, R34.reuse, 0x29, !P1 ;  /* 0x000000292200780c */ /* 0x040fe20004fa1670 */
[----:B------:R-:W-:Y:S01]  /*cfa0*/  FMUL R197, R197, UR25 ;  /* 0x00000019c5c57c20 */ /* 0x000fe20008400000 */
[----:B------:R-:W-:Y:S01]  /*cfb0*/  F2FP.SATFINITE.E5M2.F32.PACK_AB_MERGE_C R199, RZ, R199, RZ ;  /* 0x000000c7ffc7723e */ /* 0x000fe200048060ff */
[----:B------:R1:W-:Y:S01]  /*cfc0*/  @!P3 STG.E.U8 desc[UR20][R26.64+0x20], R31 ;  /* 0x0000201f1a00b986 */ /* 0x0003e2000c101114 */
[----:B------:R-:W-:Y:S01]  /*cfd0*/  ISETP.LT.OR P3, PT, R34, 0x29, !P0 ;  /* 0x000000292200780c */ /* 0x000fe20004761670 */
[----:B------:R-:W-:Y:S01]  /*cfe0*/  FMUL R198, R198, UR25 ;  /* 0x00000019c6c67c20 */ /* 0x000fe20008400000 */
[----:B------:R-:W-:Y:S01]  /*cff0*/  F2FP.SATFINITE.E5M2.F32.PACK_AB_MERGE_C R197, RZ, R197, RZ ;  /* 0x000000c5ffc5723e */ /* 0x000fe200048060ff */
[----:B------:R-:W-:Y:S01]  /*d000*/  @!P4 STG.E.U8 desc[UR20][R26.64+0x21], R207 ;  /* 0x000021cf1a00c986 */ /* 0x000fe2000c101114 */
[----:B------:R-:W-:Y:S01]  /*d010*/  ISETP.LT.OR P4, PT, R34, 0x2a, !P0 ;  /* 0x0000002a2200780c */ /* 0x000fe20004781670 */
[----:B------:R-:W-:Y:S01]  /*d020*/  FMUL R196, R196, UR25 ;  /* 0x00000019c4c47c20 */ /* 0x000fe20008400000 */
[----:B------:R-:W-:Y:S01]  /*d030*/  FMUL R195, R195, UR25 ;  /* 0x00000019c3c37c20 */ /* 0x000fe20008400000 */
        /* <DEDUP_REMOVED lines=27> */
[----:B------:R-:W-:Y:S01]  /*d1f0*/  FMUL R186, R186, UR25 ;  /* 0x00000019baba7c20 */ /* 0x000fe20008400000 */
        /* <DEDUP_REMOVED lines=154> */
[----:B-----5:R-:W-:Y:S01]  /*dba0*/  FMUL R5, R5, UR25 ;  /* 0x0000001905057c20 */ /* 0x020fe20008400000 */
[----:B0-----:R-:W-:Y:S01]  /*dbb0*/  F2FP.SATFINITE.E5M2.F32.PACK_AB_MERGE_C R29, RZ, R170, RZ ;  /* 0x000000aaff1d723e */ /* 0x001fe200048060ff */
[----:B------:R-:W-:Y:S01]  /*dbc0*/  FMUL R0, R0, UR25 ;  /* 0x0000001900007c20 */ /* 0x000fe20008400000 */
[----:B-1----:R-:W-:Y:S01]  /*dbd0*/  F2FP.SATFINITE.E5M2.F32.PACK_AB_MERGE_C R33, RZ, R164, RZ ;  /* 0x000000a4ff21723e */ /* 0x002fe200048060ff */
[----:B------:R-:W-:Y:S01]  /*dbe0*/  FMUL R6, R6, UR25 ;  /* 0x0000001906067c20 */ /* 0x000fe20008400000 */
[----:B------:R-:W-:Y:S01]  /*dbf0*/  F2FP.SATFINITE.E5M2.F32.PACK_AB_MERGE_C R7, RZ, R7, RZ ;  /* 0x00000007ff07723e */ /* 0x000fe200048060ff */
[----:B------:R0:W-:Y:S01]  /*dc00*/  @!P5 STG.E.U8 desc[UR20][R24.64+0x70], R29 ;  /* 0x0000701d1800d986 */ /* 0x0001e2000c101114 */
[----:B------:R-:W-:Y:S01]  /*dc10*/  ISETP.LT.OR P5, PT, R34, 0x79, !P1 ;  /* 0x000000792200780c */ /* 0x000fe20004fa1670 */
[----:B------:R-:W-:Y:S01]  /*dc20*/  FMUL R2, R2, UR25 ;  /* 0x0000001902027c20 */ /* 0x000fe20008400000 */
[----:B------:R-:W-:Y:S01]  /*dc30*/  F2FP.SATFINITE.E5M2.F32.PACK_AB_MERGE_C R5, RZ, R5, RZ ;  /* 0x00000005ff05723e */ /* 0x000fe200048060ff */
[----:B------:R1:W-:Y:S01]  /*dc40*/  @!P3 STG.E.U8 desc[UR20][R26.64+0x70], R31 ;  /* 0x0000701f1a00b986 */ /* 0x0003e2000c101114 */
[----:B------:R-:W-:Y:S01]  /*dc50*/  ISETP.LT.OR P3, PT, R34, 0x79, !P0 ;  /* 0x000000792200780c */ /* 0x000fe20004761670 */
[----:B------:R-:W-:Y:S01]  /*dc60*/  FMUL R3, R3, UR25 ;  /* 0x0000001903037c20 */ /* 0x000fe20008400000 */
[----:B------:R-:W-:Y:S01]  /*dc70*/  FMUL R4, R4, UR25 ;  /* 0x0000001904047c20 */ /* 0x000fe20008400000 */
[----:B------:R-:W-:Y:S01]  /*dc80*/  @!P4 STG.E.U8 desc[UR20][R26.64+0x71], R167 ;  /* 0x000071a71a00c986 */ /* 0x000fe2000c101114 */
[----:B------:R-:W-:-:S03]  /*dc90*/  ISETP.LT.OR P4, PT, R34, 0x7a, !P0 ;  /* 0x0000007a2200780c */ /* 0x000fc60004781670 */
[----:B------:R-:W-:Y:S01]  /*dca0*/  @!P6 STG.E.U8 desc[UR20][R24.64+0x79], R165 ;  /* 0x000079a51800e986 */ /* 0x000fe2000c101114 */
[----:B------:R-:W-:Y:S02]  /*dcb0*/  ISETP.LT.OR P6, PT, R34, 0x82, !P1 ;  /* 0x000000822200780c */ /* 0x000fe40004fc1670 */
[----:B0-----:R-:W-:Y:S01]  /*dcc0*/  F2FP.SATFINITE.E5M2.F32.PACK_AB_MERGE_C R29, RZ, R166, RZ ;  /* 0x000000a6ff1d723e */ /* 0x001fe200048060ff */
[----:B------:R-:W4:Y:S01]  /*dcd0*/  LDL.LU R220, [R1+0x14] ;  /* 0x0000140001dc7983 */ /* 0x000f220000300800 */
[----:B-1----:R-:W-:-:S03]  /*dce0*/  F2FP.SATFINITE.E5M2.F32.PACK_AB_MERGE_C R31, RZ, R160, RZ ;  /* 0x000000a0ff1f723e */ /* 0x002fc600048060ff */
[----:B------:R0:W-:Y:S01]  /*dcf0*/  @!P5 STG.E.U8 desc[UR20][R24.64+0x78], R29 ;  /* 0x0000781d1800d986 */ /* 0x0001e2000c101114 */
[----:B------:R-:W-:-:S03]  /*dd00*/  ISETP.LT.OR P5, PT, R34, 0x81, !P1 ;  /* 0x000000812200780c */ /* 0x000fc60004fa1670 */
[----:B------:R1:W-:Y:S01]  /*dd10*/  @!P3 STG.E.U8 desc[UR20][R26.64+0x78], R33 ;  /* 0x000078211a00b986 */ /* 0x0003e2000c101114 */
[----:B------:R-:W-:-:S03]  /*dd20*/  ISETP.LT.OR P3, PT, R34, 0x81, !P0 ;  /* 0x000000812200780c */ /* 0x000fc60004761670 */
        /* <DEDUP_REMOVED lines=26> */
[----:B0-----:R-:W-:Y:S02]  /*ded0*/  F2FP.SATFINITE.E5M2.F32.PACK_AB_MERGE_C R29, RZ, R154, RZ ;  /* 0x0000009aff1d723e */ /* 0x001fe400048060ff */
[----:B-1----:R-:W-:-:S03]  /*dee0*/  F2FP.SATFINITE.E5M2.F32.PACK_AB_MERGE_C R33, RZ, R20, RZ ;  /* 0x00000014ff21723e */ /* 0x002fc600048060ff */
[----:B------:R0:W-:Y:S01]  /*def0*/  @!P5 STG.E.U8 desc[UR20][R24.64+0x90], R29 ;  /* 0x0000901d1800d986 */ /* 0x0001e2000c101114 */
[----:B------:R-:W-:-:S03]  /*df00*/  ISETP.LT.OR P5, PT, R34, 0x99, !P1 ;  /* 0x000000992200780c */ /* 0x000fc60004fa1670 */
[----:B------:R-:W-:Y:S01]  /*df10*/  @!P3 STG.E.U8 desc[UR20][R26.64+0x90], R31 ;  /* 0x0000901f1a00b986 */ /* 0x000fe2000c101114 */
[----:B------:R-:W-:-:S03]  /*df20*/  ISETP.LT.OR P3, PT, R34, 0x99, !P0 ;  /* 0x000000992200780c */ /* 0x000fc60004761670 */
[----:B------:R1:W-:Y:S01]  /*df30*/  @!P4 STG.E.U8 desc[UR20][R26.64+0x91], R23 ;  /* 0x000091171a00c986 */ /* 0x0003e2000c101114 */
[----:B------:R-:W-:-:S03]  /*df40*/  ISETP.LT.OR P4, PT, R34, 0x9a, !P0 ;  /* 0x0000009a2200780c */ /* 0x000fc60004781670 */
[----:B------:R2:W-:Y:S01]  /*df50*/  @!P6 STG.E.U8 desc[UR20][R24.64+0x99], R21 ;  /* 0x000099151800e986 */ /* 0x0005e2000c101114 */
[----:B------:R-:W-:Y:S02]  /*df60*/  ISETP.LT.OR P6, PT, R34, 0xa2, !P1 ;  /* 0x000000a22200780c */ /* 0x000fe40004fc1670 */
[----:B0-----:R-:W-:-:S05]  /*df70*/  F2FP.SATFINITE.E5M2.F32.PACK_AB_MERGE_C R29, RZ, R22, RZ ;  /* 0x00000016ff1d723e */ /* 0x001fca00048060ff */
[----:B------:R-:W-:Y:S01]  /*df80*/  @!P5 STG.E.U8 desc[UR20][R24.64+0x98], R29 ;  /* 0x0000981d1800d986 */ /* 0x000fe2000c101114 */
[C---:B------:R-:W-:Y:S02]  /*df90*/  ISETP.LT.OR P5, PT, R34.reuse, 0xa1, !P1 ;  /* 0x000000a12200780c */ /* 0x040fe40004fa1670 */
[----:B-1----:R-:W-:Y:S01]  /*dfa0*/  F2FP.SATFINITE.E5M2.F32.PACK_AB_MERGE_C R23, RZ, R18, RZ ;  /* 0x00000012ff17723e */ /* 0x002fe200048060ff */
[----:B------:R-:W-:Y:S01]  /*dfb0*/  @!P3 STG.E.U8 desc[UR20][R26.64+0x98], R33 ;  /* 0x000098211a00b986 */ /* 0x000fe2000c101114 */
[C---:B------:R-:W-:Y:S02]  /*dfc0*/  ISETP.LT.OR P3, PT, R34.reuse, 0xa1, !P0 ;  /* 0x000000a12200780c */ /* 0x040fe40004761670 */
[----:B--2---:R-:W-:Y:S01]  /*dfd0*/  F2FP.SATFINITE.E5M2.F32.PACK_AB_MERGE_C R21, RZ, R16, RZ ;  /* 0x00000010ff15723e */ /* 0x004fe200048060ff */
[----:B------:R0:W-:Y:S01]  /*dfe0*/  @!P4 STG.E.U8 desc[UR20][R26.64+0x99], R19 ;  /* 0x000099131a00c986 */ /* 0x0001e2000c101114 */
[----:B------:R-:W-:-:S03]  /*dff0*/  ISETP.LT.OR P4, PT, R34, 0xa2, !P0 ;  /* 0x000000a22200780c */ /* 0x000fc60004781670 */
[----:B------:R1:W-:Y:S01]  /*e000*/  @!P6 STG.E.U8 desc[UR20][R24.64+0xa1], R17 ;  /* 0x0000a1111800e986 */ /* 0x0003e2000c101114 */
[----:B------:R-:W-:-:S03]  /*e010*/  ISETP.LT.OR P6, PT, R34, 0xaa, !P1 ;  /* 0x000000aa2200780c */ /* 0x000fc60004fc1670 */
[----:B------:R-:W-:Y:S01]  /*e020*/  @!P5 STG.E.U8 desc[UR20][R24.64+0xa0], R23 ;  /* 0x0000a0171800d986 */ /* 0x000fe2000c101114 */
[----:B------:R-:W-:-:S03]  /*e030*/  ISETP.LT.OR P5, PT, R34, 0xa9, !P1 ;  /* 0x000000a92200780c */ /* 0x000fc60004fa1670 */
[----:B------:R-:W-:Y:S01]  /*e040*/  @!P3 STG.E.U8 desc[UR20][R26.64+0xa0], R21 ;  /* 0x0000a0151a00b986 */ /* 0x000fe2000c101114 */
[C---:B------:R-:W-:Y:S02]  /*e050*/  ISETP.LT.OR P3, PT, R34.reuse, 0xa9, !P0 ;  /* 0x000000a92200780c */ /* 0x040fe40004761670 */
[----:B0-----:R-:W-:Y:S01]  /*e060*/  F2FP.SATFINITE.E5M2.F32.PACK_AB_MERGE_C R19, RZ, R14, RZ ;  /* 0x0000000eff13723e */ /* 0x001fe200048060ff */
[----:B------:R0:W-:Y:S01]  /*e070*/  @!P4 STG.E.U8 desc[UR20][R26.64+0xa1], R15 ;  /* 0x0000a10f1a00c986 */ /* 0x0001e2000c101114 */
[C---:B------:R-:W-:Y:S02]  /*e080*/  ISETP.LT.OR P4, PT, R34.reuse, 0xaa, !P0 ;  /* 0x000000aa2200780c */ /* 0x040fe40004781670 */
[----:B-1----:R-:W-:Y:S01]  /*e090*/  F2FP.SATFINITE.E5M2.F32.PACK_AB_MERGE_C R17, RZ, R12, RZ ;  /* 0x0000000cff11723e */ /* 0x002fe200048060ff */
        /* <DEDUP_REMOVED lines=15> */
[----:B0-----:R-:W-:Y:S02]  /*e190*/  F2FP.SATFINITE.E5M2.F32.PACK_AB_MERGE_C R11, RZ, R6, RZ ;  /* 0x00000006ff0b723e */ /* 0x001fe400048060ff */
[C---:B------:R-:W-:Y:S01]  /*e1a0*/  ISETP.LT.OR P3, PT, R34.reuse, 0xb9, !P0 ;  /* 0x000000b92200780c */ /* 0x040fe20004761670 */
[----:B------:R0:W-:Y:S01]  /*e1b0*/  @!P4 STG.E.U8 desc[UR20][R26.64+0xb1], R7 ;  /* 0x0000b1071a00c986 */ /* 0x0001e2000c101114 */
[----:B-1----:R-:W-:Y:S02]  /*e1c0*/  F2FP.SATFINITE.E5M2.F32.PACK_AB_MERGE_C R9, RZ, R4, RZ ;  /* 0x00000004ff09723e */ /* 0x002fe400048060ff */
[C---:B------:R-:W-:Y:S01]  /*e1d0*/  ISETP.LT.OR P4, PT, R34.reuse, 0xba, !P0 ;  /* 0x000000ba2200780c */ /* 0x040fe20004781670 */
[----:B------:R1:W-:Y:S04]  /*e1e0*/  @!P6 STG.E.U8 desc[UR20][R24.64+0xb9], R5 ;  /* 0x0000b9051800e986 */ /* 0x0003e8000c101114 */
[----:B------:R2:W-:Y:S01]  /*e1f0*/  @!P5 STG.E.U8 desc[UR20][R24.64+0xb8], R11 ;  /* 0x0000b80b1800d986 */ /* 0x0005e2000c101114 */
[----:B------:R-:W-:Y:S01]  /*e200*/  FMUL R4, R227, UR25 ;  /* 0x00000019e3047c20 */ /* 0x000fe20008400000 */
[----:B------:R-:W-:-:S02]  /*e210*/  ISETP.LT.OR P5, PT, R34, 0xc1, !P1 ;  /* 0x000000c12200780c */ /* 0x000fc40004fa1670 */
[----:B0-----:R-:W-:Y:S02]  /*e220*/  F2FP.SATFINITE.E5M2.F32.PACK_AB_MERGE_C R7, RZ, R3, RZ ;  /* 0x00000003ff07723e */ /* 0x001fe400048060ff */
[----:B-1----:R-:W-:Y:S01]  /*e230*/  F2FP.SATFINITE.E5M2.F32.PACK_AB_MERGE_C R5, RZ, R0, RZ ;  /* 0x00000000ff05723e */ /* 0x002fe200048060ff */
[----:B---3--:R-:W-:Y:S01]  /*e240*/  FMUL R0, R222, UR25 ;  /* 0x00000019de007c20 */ /* 0x008fe20008400000 */
[----:B------:R-:W-:Y:S01]  /*e250*/  ISETP.LT.OR P6, PT, R34, 0xc2, !P1 ;  /* 0x000000c22200780c */ /* 0x000fe20004fc1670 */
[----:B------:R-:W3:Y:S01]  /*e260*/  LDL.LU R222, [R1+0x20] ;  /* 0x0000200001de7983 */ /* 0x000ee20000300800 */
[----:B--2---:R-:W-:Y:S02]  /*e270*/  F2FP.SATFINITE.E5M2.F32.PACK_AB_MERGE_C R11, RZ, R2, RZ ;  /* 0x00000002ff0b723e */ /* 0x004fe400048060ff */
[----:B------:R-:W-:Y:S01]  /*e280*/  F2FP.SATFINITE.E5M2.F32.PACK_AB_MERGE_C R13, RZ, R0, RZ ;  /* 0x00000000ff0d723e */ /* 0x000fe200048060ff */
[----:B----4-:R-:W-:Y:S01]  /*e290*/  FMUL R0, R224, UR25 ;  /* 0x00000019e0007c20 */ /* 0x010fe20008400000 */
[----:B------:R-:W-:Y:S01]  /*e2a0*/  FMUL R2, R225, UR25 ;  /* 0x00000019e1027c20 */ /* 0x000fe20008400000 */
[----:B------:R-:W2:Y:S04]  /*e2b0*/  LDL.LU R224, [R1+0x24] ;  /* 0x0000240001e07983 */ /* 0x000ea80000300800 */
[----:B------:R-:W4:Y:S01]  /*e2c0*/  LDL.LU R225, [R1+0x28] ;  /* 0x0000280001e17983 */ /* 0x000f220000300800 */
[----:B------:R-:W-:-:S03]  /*e2d0*/  FMUL R3, R226, UR25 ;  /* 0x00000019e2037c20 */ /* 0x000fc60008400000 */
[----:B------:R-:W4:Y:S04]  /*e2e0*/  LDL.LU R226, [R1+0x2c] ;  /* 0x00002c0001e27983 */ /* 0x000f280000300800 */
[----:B------:R-:W4:Y:S04]  /*e2f0*/  LDL.LU R227, [R1+0x30] ;  /* 0x0000300001e37983 */ /* 0x000f280000300800 */
[----:B------:R-:W-:Y:S01]  /*e300*/  @!P3 STG.E.U8 desc[UR20][R26.64+0xb8], R9 ;  /* 0x0000b8091a00b986 */ /* 0x000fe2000c101114 */
[----:B------:R-:W-:-:S03]  /*e310*/  ISETP.LT.OR P3, PT, R34, 0xc1, !P0 ;  /* 0x000000c12200780c */ /* 0x000fc60004761670 */
[----:B------:R0:W-:Y:S01]  /*e320*/  @!P4 STG.E.U8 desc[UR20][R26.64+0xb9], R7 ;  /* 0x0000b9071a00c986 */ /* 0x0001e2000c101114 */
[----:B------:R-:W-:-:S03]  /*e330*/  ISETP.LT.OR P4, PT, R34, 0xc2, !P0 ;  /* 0x000000c22200780c */ /* 0x000fc60004781670 */
[----:B------:R-:W-:Y:S01]  /*e340*/  @!P5 STG.E.U8 desc[UR20][R24.64+0xc0], R11 ;  /* 0x0000c00b1800d986 */ /* 0x000fe2000c101114 */
[----:B------:R-:W-:-:S03]  /*e350*/  ISETP.LT.OR P5, PT, R34, 0xc9, !P1 ;  /* 0x000000c92200780c */ /* 0x000fc60004fa1670 */
[----:B------:R1:W-:Y:S01]  /*e360*/  @!P6 STG.E.U8 desc[UR20][R24.64+0xc1], R5 ;  /* 0x0000c1051800e986 */ /* 0x0003e2000c101114 */
[----:B0-----:R-:W-:-:S03]  /*e370*/  F2FP.SATFINITE.E5M2.F32.PACK_AB_MERGE_C R7, RZ, R0, RZ ;  /* 0x00000000ff07723e */ /* 0x001fc600048060ff */
[----:B------:R-:W-:Y:S01]  /*e380*/  @!P3 STG.E.U8 desc[UR20][R26.64+0xc0], R13 ;  /* 0x0000c00d1a00b986 */ /* 0x000fe2000c101114 */
[C---:B------:R-:W-:Y:S02]  /*e390*/  ISETP.LT.OR P6, PT, R34.reuse, 0xca, !P1 ;  /* 0x000000ca2200780c */ /* 0x040fe40004fc1670 */
[----:B-1----:R-:W-:Y:S01]  /*e3a0*/  F2FP.SATFINITE.E5M2.F32.PACK_AB_MERGE_C R5, RZ, R2, RZ ;  /* 0x00000002ff05723e */ /* 0x002fe200048060ff */
[----:B------:R0:W-:Y:S01]  /*e3b0*/  @!P4 STG.E.U8 desc[UR20][R26.64+0xc1], R7 ;  /* 0x0000c1071a00c986 */ /* 0x0001e2000c101114 */
[C---:B------:R-:W-:Y:S02]  /*e3c0*/  ISETP.LT.OR P3, PT, R34.reuse, 0xc9, !P0 ;  /* 0x000000c92200780c */ /* 0x040fe40004761670 */
[C---:B------:R-:W-:Y:S01]  /*e3d0*/  ISETP.LT.OR P4, PT, R34.reuse, 0xca, !P0 ;  /* 0x000000ca2200780c */ /* 0x040fe20004781670 */
[----:B------:R1:W-:Y:S01]  /*e3e0*/  @!P5 STG.E.U8 desc[UR20][R24.64+0xc8], R5 ;  /* 0x0000c8051800d986 */ /* 0x0003e2000c101114 */
[----:B------:R-:W-:Y:S02]  /*e3f0*/  ISETP.LT.OR P5, PT, R34, 0xd1, !P1 ;  /* 0x000000d12200780c */ /* 0x000fe40004fa1670 */
[----:B------:R-:W-:-:S02]  /*e400*/  F2FP.SATFINITE.E5M2.F32.PACK_AB_MERGE_C R9, RZ, R3, RZ ;  /* 0x00000003ff09723e */ /* 0x000fc400048060ff */
[----:B------:R-:W-:-:S03]  /*e410*/  F2FP.SATFINITE.E5M2.F32.PACK_AB_MERGE_C R11, RZ, R4, RZ ;  /* 0x00000004ff0b723e */ /* 0x000fc600048060ff */
[----:B------:R1:W-:Y:S04]  /*e420*/  @!P6 STG.E.U8 desc[UR20][R24.64+0xc9], R9 ;  /* 0x0000c9091800e986 */ /* 0x0003e8000c101114 */
[----:B------:R-:W-:Y:S01]  /*e430*/  @!P3 STG.E.U8 desc[UR20][R26.64+0xc8], R11 ;  /* 0x0000c80b1a00b986 */ /* 0x000fe2000c101114 */
[----:B------:R-:W-:-:S03]  /*e440*/  FMUL R0, R220, UR25 ;  /* 0x00000019dc007c20 */ /* 0x000fc60008400000 */
[----:B------:R-:W4:Y:S02]  /*e450*/  LDL.LU R220, [R1+0x34] ;  /* 0x0000340001dc7983 */ /* 0x000f240000300800 */
[----:B0-----:R-:W-:Y:S01]  /*e460*/  F2FP.SATFINITE.E5M2.F32.PACK_AB_MERGE_C R7, RZ, R0, RZ ;  /* 0x00000000ff07723e */ /* 0x001fe200048060ff */
[----:B------:R-:W-:Y:S02]  /*e470*/  FMUL R2, R221, UR25 ;  /* 0x00000019dd027c20 */ /* 0x000fe40008400000 */
[----:B------:R-:W4:Y:S03]  /*e480*/  LDL.LU R221, [R1+0x38] ;  /* 0x0000380001dd7983 */ /* 0x000f260000300800 */
[----:B-1----:R-:W-:Y:S01]  /*e490*/  F2FP.SATFINITE.E5M2.F32.PACK_AB_MERGE_C R5, RZ, R2, RZ ;  /* 0x00000002ff05723e */ /* 0x002fe200048060ff */
[----:B------:R-:W-:Y:S04]  /*e4a0*/  @!P4 STG.E.U8 desc[UR20][R26.64+0xc9], R7 ;  /* 0x0000c9071a00c986 */ /* 0x000fe8000c101114 */
[----:B------:R0:W-:Y:S01]  /*e4b0*/  @!P5 STG.E.U8 desc[UR20][R24.64+0xd0], R5 ;  /* 0x0000d0051800d986 */ /* 0x0001e2000c101114 */
[----:B------:R-:W-:-:S03]  /*e4c0*/  FMUL R3, R223, UR25 ;  /* 0x00000019df037c20 */ /* 0x000fc60008400000 */
[----:B------:R-:W4:Y:S02]  /*e4d0*/  LDL.LU R223, [R1+0x3c] ;  /* 0x00003c0001df7983 */ /* 0x000f240000300800 */
[----:B------:R-:W-:Y:S01]  /*e4e0*/  F2FP.SATFINITE.E5M2.F32.PACK_AB_MERGE_C R9, RZ, R3, RZ ;  /* 0x00000003ff09723e */ /* 0x000fe200048060ff */
[----:B---3--:R-:W-:Y:S02]  /*e4f0*/  FMUL R0, R222, UR25 ;  /* 0x00000019de007c20 */ /* 0x008fe40008400000 */
[----:B------:R-:W3:Y:S03]  /*e500*/  LDL.LU R222, [R1+0x40] ;  /* 0x0000400001de7983 */ /* 0x000ee60000300800 */
[----:B------:R-:W-:Y:S01]  /*e510*/  F2FP.SATFINITE.E5M2.F32.PACK_AB_MERGE_C R13, RZ, R0, RZ ;  /* 0x00000000ff0d723e */ /* 0x000fe200048060ff */
[----:B--2---:R-:W-:Y:S02]  /*e520*/  FMUL R2, R224, UR25 ;  /* 0x00000019e0027c20 */ /* 0x004fe40008400000 */
[----:B------:R-:W2:Y:S01]  /*e530*/  LDL.LU R224, [R1+0x44] ;  /* 0x0000440001e07983 */ /* 0x000ea20000300800 */
[----:B----4-:R-:W-:-:S03]  /*e540*/  FMUL R0, R225, UR25 ;  /* 0x00000019e1007c20 */ /* 0x010fc60008400000 */
[----:B------:R-:W4:Y:S01]  /*e550*/  LDL.LU R225, [R1+0x48] ;  /* 0x0000480001e17983 */ /* 0x000f220000300800 */
[----:B------:R-:W-:Y:S01]  /*e560*/  FMUL R3, R226, UR25 ;  /* 0x00000019e2037c20 */ /* 0x000fe20008400000 */
[----:B0-----:R-:W-:Y:S02]  /*e570*/  F2FP.SATFINITE.E5M2.F32.PACK_AB_MERGE_C R5, RZ, R0, RZ ;  /* 0x00000000ff05723e */ /* 0x001fe400048060ff */
[----:B------:R-:W4:Y:S01]  /*e580*/  LDL.LU R226, [R1+0x4c] ;  /* 0x00004c0001e27983 */ /* 0x000f220000300800 */
[----:B------:R-:W-:-:S03]  /*e590*/  FMUL R0, R227, UR25 ;  /* 0x00000019e3007c20 */ /* 0x000fc60008400000 */
[----:B------:R-:W4:Y:S01]  /*e5a0*/  LDL.LU R227, [R1+0x50] ;  /* 0x0000500001e37983 */ /* 0x000f220000300800 */
[C---:B------:R-:W-:Y:S02]  /*e5b0*/  ISETP.LT.OR P6, PT, R34.reuse, 0xd2, !P1 ;  /* 0x000000d22200780c */ /* 0x040fe40004fc1670 */
[C---:B------:R-:W-:Y:S01]  /*e5c0*/  ISETP.LT.OR P4, PT, R34.reuse, 0xd2, !P0 ;  /* 0x000000d22200780c */ /* 0x040fe20004781670 */
[----:B------:R-:W4:Y:S01]  /*e5d0*/  LDL.LU R218, [R1+0x54] ;  /* 0x0000540001da7983 */ /* 0x000f220000300800 */
[C---:B------:R-:W-:Y:S02]  /*e5e0*/  ISETP.LT.OR P3, PT, R34.reuse, 0xd1, !P0 ;  /* 0x000000d12200780c */ /* 0x040fe40004761670 */
[----:B------:R-:W-:Y:S02]  /*e5f0*/  ISETP.LT.OR P5, PT, R34, 0xd9, !P1 ;  /* 0x000000d92200780c */ /* 0x000fe40004fa1670 */
[----:B------:R-:W-:Y:S02]  /*e600*/  F2FP.SATFINITE.E5M2.F32.PACK_AB_MERGE_C R7, RZ, R2, RZ ;  /* 0x00000002ff07723e */ /* 0x000fe400048060ff */
[----:B------:R-:W-:-:S03]  /*e610*/  F2FP.SATFINITE.E5M2.F32.PACK_AB_MERGE_C R11, RZ, R0, RZ ;  /* 0x00000000ff0b723e */ /* 0x000fc600048060ff */
[----:B------:R0:W-:Y:S01]  /*e620*/  @!P6 STG.E.U8 desc[UR20][R24.64+0xd1], R9 ;  /* 0x0000d1091800e986 */ /* 0x0001e2000c101114 */
[----:B------:R-:W-:-:S03]  /*e630*/  ISETP.LT.OR P6, PT, R34, 0xda, !P1 ;  /* 0x000000da2200780c */ /* 0x000fc60004fc1670 */
[----:B------:R-:W-:Y:S01]  /*e640*/  @!P4 STG.E.U8 desc[UR20][R26.64+0xd1], R7 ;  /* 0x0000d1071a00c986 */ /* 0x000fe2000c101114 */
[----:B------:R-:W-:-:S03]  /*e650*/  ISETP.LT.OR P4, PT, R34, 0xda, !P0 ;  /* 0x000000da2200780c */ /* 0x000fc60004781670 */
[----:B------:R-:W-:Y:S01]  /*e660*/  @!P3 STG.E.U8 desc[UR20][R26.64+0xd0], R13 ;  /* 0x0000d00d1a00b986 */ /* 0x000fe2000c101114 */
[----:B0-----:R-:W-:-:S03]  /*e670*/  F2FP.SATFINITE.E5M2.F32.PACK_AB_MERGE_C R9, RZ, R3, RZ ;  /* 0x00000003ff09723e */ /* 0x001fc600048060ff */
[----:B------:R0:W-:Y:S04]  /*e680*/  @!P5 STG.E.U8 desc[UR20][R24.64+0xd8], R5 ;  /* 0x0000d8051800d986 */ /* 0x0001e8000c101114 */
[----:B------:R1:W-:Y:S01]  /*e690*/  @!P6 STG.E.U8 desc[UR20][R24.64+0xd9], R9 ;  /* 0x0000d9091800e986 */ /* 0x0003e2000c101114 */
[----:B------:R-:W-:-:S03]  /*e6a0*/  FMUL R0, R220, UR25 ;  /* 0x00000019dc007c20 */ /* 0x000fc60008400000 */
[----:B------:R-:W4:Y:S02]  /*e6b0*/  LDL.LU R220, [R1+0x58] ;  /* 0x0000580001dc7983 */ /* 0x000f240000300800 */
[----:B0-----:R-:W-:Y:S01]  /*e6c0*/  F2FP.SATFINITE.E5M2.F32.PACK_AB_MERGE_C R5, RZ, R0, RZ ;  /* 0x00000000ff05723e */ /* 0x001fe200048060ff */
[----:B------:R-:W-:Y:S02]  /*e6d0*/  FMUL R2, R221, UR25 ;  /* 0x00000019dd027c20 */ /* 0x000fe40008400000 */
[----:B------:R-:W4:Y:S03]  /*e6e0*/  LDL.LU R221, [R1+0x5c] ;  /* 0x00005c0001dd7983 */ /* 0x000f260000300800 */
[----:B------:R-:W-:Y:S01]  /*e6f0*/  F2FP.SATFINITE.E5M2.F32.PACK_AB_MERGE_C R7, RZ, R2, RZ ;  /* 0x00000002ff07723e */ /* 0x000fe200048060ff */
[----:B------:R0:W-:Y:S01]  /*e700*/  @!P4 STG.E.U8 desc[UR20][R26.64+0xd9], R5 ;  /* 0x0000d9051a00c986 */ /* 0x0001e2000c101114 */
[----:B------:R-:W-:-:S03]  /*e710*/  FMUL R3, R223, UR25 ;  /* 0x00000019df037c20 */ /* 0x000fc60008400000 */
[----:B------:R-:W4:Y:S02]  /*e720*/  LDL.LU R223, [R1+0x60] ;  /* 0x0000600001df7983 */ /* 0x000f240000300800 */
[----:B-1----:R-:W-:Y:S01]  /*e730*/  F2FP.SATFINITE.E5M2.F32.PACK_AB_MERGE_C R9, RZ, R3, RZ ;  /* 0x00000003ff09723e */ /* 0x002fe200048060ff */
[----:B---3--:R-:W-:Y:S02]  /*e740*/  FMUL R4, R222, UR25 ;  /* 0x00000019de047c20 */ /* 0x008fe40008400000 */
[----:B------:R-:W3:Y:S01]  /*e750*/  LDL.LU R222, [R1+0x64] ;  /* 0x0000640001de7983 */ /* 0x000ee20000300800 */
[----:B--2---:R-:W-:-:S03]  /*e760*/  FMUL R0, R224, UR25 ;  /* 0x00000019e0007c20 */ /* 0x004fc60008400000 */
[----:B------:R-:W2:Y:S01]  /*e770*/  LDL.LU R224, [R1+0x68] ;  /* 0x0000680001e07983 */ /* 0x000ea20000300800 */
[----:B----4-:R-:W-:Y:S01]  /*e780*/  FMUL R2, R225, UR25 ;  /* 0x00000019e1027c20 */ /* 0x010fe20008400000 */
[----:B0-----:R-:W-:Y:S02]  /*e790*/  F2FP.SATFINITE.E5M2.F32.PACK_AB_MERGE_C R5, RZ, R0, RZ ;  /* 0x00000000ff05723e */ /* 0x001fe400048060ff */
[----:B------:R-:W4:Y:S01]  /*e7a0*/  LDL.LU R225, [R1+0x6c] ;  /* 0x00006c0001e17983 */ /* 0x000f220000300800 */
[----:B------:R-:W-:-:S03]  /*e7b0*/  FMUL R3, R226, UR25 ;  /* 0x00000019e2037c20 */ /* 0x000fc60008400000 */
[----:B------:R-:W4:Y:S01]  /*e7c0*/  LDL.LU R226, [R1+0x70] ;  /* 0x0000700001e27983 */ /* 0x000f220000300800 */
[----:B------:R-:W-:-:S03]  /*e7d0*/  FMUL R0, R227, UR25 ;  /* 0x00000019e3007c20 */ /* 0x000fc60008400000 */
[----:B------:R-:W4:Y:S01]  /*e7e0*/  LDL.LU R227, [R1+0x74] ;  /* 0x0000740001e37983 */ /* 0x000f220000300800 */
[C---:B------:R-:W-:Y:S02]  /*e7f0*/  ISETP.LT.OR P3, PT, R34.reuse, 0xd9, !P0 ;  /* 0x000000d92200780c */ /* 0x040fe40004761670 */
[C---:B------:R-:W-:Y:S02]  /*e800*/  ISETP.LT.OR P5, PT, R34.reuse, 0xe1, !P1 ;  /* 0x000000e12200780c */ /* 0x040fe40004fa1670 */
[C---:B------:R-:W-:Y:S02]  /*e810*/  ISETP.LT.OR P6, PT, R34.reuse, 0xe2, !P1 ;  /* 0x000000e22200780c */ /* 0x040fe40004fc1670 */
[----:B------:R-:W-:-:S07]  /*e820*/  ISETP.LT.OR P4, PT, R34, 0xe2, !P0 ;  /* 0x000000e22200780c */ /* 0x000fce0004781670 */
[----:B------:R-:W-:Y:S01]  /*e830*/  @!P3 STG.E.U8 desc[UR20][R26.64+0xd8], R11 ;  /* 0x0000d80b1a00b986 */ /* 0x000fe2000c101114 */
[----:B------:R-:W-:-:S03]  /*e840*/  ISETP.LT.OR P3, PT, R34, 0xe1, !P0 ;  /* 0x000000e12200780c */ /* 0x000fc60004761670 */
[----:B------:R0:W-:Y:S01]  /*e850*/  @!P5 STG.E.U8 desc[UR20][R24.64+0xe0], R7 ;  /* 0x0000e0071800d986 */ /* 0x0001e2000c101114 */
[----:B------:R-:W-:-:S03]  /*e860*/  ISETP.LT.OR P5, PT, R34, 0xe9, !P1 ;  /* 0x000000e92200780c */ /* 0x000fc60004fa1670 */
[----:B------:R1:W-:Y:S01]  /*e870*/  @!P6 STG.E.U8 desc[UR20][R24.64+0xe1], R9 ;  /* 0x0000e1091800e986 */ /* 0x0003e2000c101114 */
[----:B------:R-:W-:Y:S02]  /*e880*/  ISETP.LT.OR P6, PT, R34, 0xea, !P1 ;  /* 0x000000ea2200780c */ /* 0x000fe40004fc1670 */
[----:B------:R-:W-:Y:S01]  /*e890*/  F2FP.SATFINITE.E5M2.F32.PACK_AB_MERGE_C R13, RZ, R4, RZ ;  /* 0x00000004ff0d723e */ /* 0x000fe200048060ff */
[----:B------:R1:W-:Y:S01]  /*e8a0*/  @!P4 STG.E.U8 desc[UR20][R26.64+0xe1], R5 ;  /* 0x0000e1051a00c986 */ /* 0x0003e2000c101114 */
[----:B0-----:R-:W-:-:S03]  /*e8b0*/  F2FP.SATFINITE.E5M2.F32.PACK_AB_MERGE_C R7, RZ, R2, RZ ;  /* 0x00000002ff07723e */ /* 0x001fc600048060ff */
[----:B------:R-:W-:Y:S01]  /*e8c0*/  @!P3 STG.E.U8 desc[UR20][R26.64+0xe0], R13 ;  /* 0x0000e00d1a00b986 */ /* 0x000fe2000c101114 */
[----:B-1----:R-:W-:-:S03]  /*e8d0*/  F2FP.SATFINITE.E5M2.F32.PACK_AB_MERGE_C R9, RZ, R3, RZ ;  /* 0x00000003ff09723e */ /* 0x002fc600048060ff */
[----:B------:R0:W-:Y:S01]  /*e8e0*/  @!P5 STG.E.U8 desc[UR20][R24.64+0xe8], R7 ;  /* 0x0000e8071800d986 */ /* 0x0001e2000c101114 */
[C---:B------:R-:W-:Y:S02]  /*e8f0*/  ISETP.LT.OR P3, PT, R34.reuse, 0xe9, !P0 ;  /* 0x000000e92200780c */ /* 0x040fe40004761670 */
[C---:B------:R-:W-:Y:S01]  /*e900*/  ISETP.LT.OR P4, PT, R34.reuse, 0xea, !P0 ;  /* 0x000000ea2200780c */ /* 0x040fe20004781670 */
[----:B------:R1:W-:Y:S01]  /*e910*/  @!P6 STG.E.U8 desc[UR20][R24.64+0xe9], R9 ;  /* 0x0000e9091800e986 */ /* 0x0003e2000c101114 */
[----:B------:R-:W-:Y:S01]  /*e920*/  ISETP.LT.OR P5, PT, R34, 0xf1, !P1 ;  /* 0x000000f12200780c */ /* 0x000fe20004fa1670 */
[----:B------:R-:W-:Y:S01]  /*e930*/  FMUL R2, R218, UR25 ;  /* 0x00000019da027c20 */ /* 0x000fe20008400000 */
[----:B------:R-:W-:Y:S02]  /*e940*/  ISETP.LT.OR P6, PT, R34, 0xf2, !P1 ;  /* 0x000000f22200780c */ /* 0x000fe40004fc1670 */
[----:B------:R-:W-:Y:S02]  /*e950*/  F2FP.SATFINITE.E5M2.F32.PACK_AB_MERGE_C R11, RZ, R0, RZ ;  /* 0x00000000ff0b723e */ /* 0x000fe400048060ff */
[----:B------:R-:W-:-:S03]  /*e960*/  F2FP.SATFINITE.E5M2.F32.PACK_AB_MERGE_C R5, RZ, R2, RZ ;  /* 0x00000002ff05723e */ /* 0x000fc600048060ff */
[----:B------:R-:W-:Y:S01]  /*e970*/  @!P3 STG.E.U8 desc[UR20][R26.64+0xe8], R11 ;  /* 0x0000e80b1a00b986 */ /* 0x000fe2000c101114 */
[----:B------:R-:W-:-:S03]  /*e980*/  ISETP.LT.OR P3, PT, R34, 0xf1, !P0 ;  /* 0x000000f12200780c */ /* 0x000fc60004761670 */
[----:B------:R-:W-:Y:S01]  /*e990*/  @!P4 STG.E.U8 desc[UR20][R26.64+0xe9], R5 ;  /* 0x0000e9051a00c986 */ /* 0x000fe2000c101114 */
[C---:B------:R-:W-:Y:S02]  /*e9a0*/  ISETP.LT.OR P4, PT, R34.reuse, 0xf9, !P1 ;  /* 0x000000f92200780c */ /* 0x040fe40004f81670 */
[----:B------:R-:W-:Y:S01]  /*e9b0*/  ISETP.LT.OR P1, PT, R34, 0xfa, !P1 ;  /* 0x000000fa2200780c */ /* 0x000fe20004f21670 */
[----:B------:R-:W-:-:S05]  /*e9c0*/  FMUL R0, R220, UR25 ;  /* 0x00000019dc007c20 */ /* 0x000fca0008400000 */
[----:B0-----:R-:W-:-:S05]  /*e9d0*/  F2FP.SATFINITE.E5M2.F32.PACK_AB_MERGE_C R7, RZ, R0, RZ ;  /* 0x00000000ff07723e */ /* 0x001fca00048060ff */
[----:B------:R0:W-:Y:S01]  /*e9e0*/  @!P5 STG.E.U8 desc[UR20][R24.64+0xf0], R7 ;  /* 0x0000f0071800d986 */ /* 0x0001e2000c101114 */
[----:B------:R-:W-:-:S05]  /*e9f0*/  FMUL R3, R221, UR25 ;  /* 0x00000019dd037c20 */ /* 0x000fca0008400000 */
[----:B-1----:R-:W-:Y:S02]  /*ea00*/  F2FP.SATFINITE.E5M2.F32.PACK_AB_MERGE_C R9, RZ, R3, RZ ;  /* 0x00000003ff09723e */ /* 0x002fe400048060ff */
[----:B------:R-:W-:-:S03]  /*ea10*/  ISETP.LT.OR P5, PT, R34, 0xf2, !P0 ;  /* 0x000000f22200780c */ /* 0x000fc600047a1670 */
[----:B------:R1:W-:Y:S01]  /*ea20*/  @!P6 STG.E.U8 desc[UR20][R24.64+0xf1], R9 ;  /* 0x0000f1091800e986 */ /* 0x0003e2000c101114 */
[C---:B------:R-:W-:Y:S02]  /*ea30*/  ISETP.LT.OR P6, PT, R34.reuse, 0xf9, !P0 ;  /* 0x000000f92200780c */ /* 0x040fe400047c1670 */
[----:B------:R-:W-:Y:S01]  /*ea40*/  ISETP.LT.OR P0, PT, R34, 0xfa, !P0 ;  /* 0x000000fa2200780c */ /* 0x000fe20004701670 */
[----:B------:R-:W-:-:S05]  /*ea50*/  FMUL R0, R223, UR25 ;  /* 0x00000019df007c20 */ /* 0x000fca0008400000 */
[----:B------:R-:W-:-:S05]  /*ea60*/  F2FP.SATFINITE.E5M2.F32.PACK_AB_MERGE_C R13, RZ, R0, RZ ;  /* 0x00000000ff0d723e */ /* 0x000fca00048060ff */
[----:B------:R0:W-:Y:S01]  /*ea70*/  @!P3 STG.E.U8 desc[UR20][R26.64+0xf0], R13 ;  /* 0x0000f00d1a00b986 */ /* 0x0001e2000c101114 */
[----:B---3--:R-:W-:Y:S01]  /*ea80*/  FMUL R0, R222, UR25 ;  /* 0x00000019de007c20 */ /* 0x008fe20008400000 */
[----:B--2---:R-:W-:Y:S01]  /*ea90*/  FMUL R2, R224, UR25 ;  /* 0x00000019e0027c20 */ /* 0x004fe20008400000 */
[----:B----4-:R-:W-:-:S03]  /*eaa0*/  FMUL R3, R225, UR25 ;  /* 0x00000019e1037c20 */ /* 0x010fc60008400000 */
[----:B0-----:R-:W-:Y:S01]  /*eab0*/  F2FP.SATFINITE.E5M2.F32.PACK_AB_MERGE_C R7, RZ, R0, RZ ;  /* 0x00000000ff07723e */ /* 0x001fe200048060ff */
[----:B------:R-:W-:Y:S01]  /*eac0*/  FMUL R4, R226, UR25 ;  /* 0x00000019e2047c20 */ /* 0x000fe20008400000 */
[----:B------:R-:W-:Y:S01]  /*ead0*/  FMUL R5, R227, UR25 ;  /* 0x00000019e3057c20 */ /* 0x000fe20008400000 */
[----:B-1----:R-:W-:Y:S02]  /*eae0*/  F2FP.SATFINITE.E5M2.F32.PACK_AB_MERGE_C R9, RZ, R2, RZ ;  /* 0x00000002ff09723e */ /* 0x002fe400048060ff */
[----:B------:R-:W-:Y:S02]  /*eaf0*/  F2FP.SATFINITE.E5M2.F32.PACK_AB_MERGE_C R3, RZ, R3, RZ ;  /* 0x00000003ff03723e */ /* 0x000fe400048060ff */
[----:B------:R-:W-:Y:S02]  /*eb00*/  F2FP.SATFINITE.E5M2.F32.PACK_AB_MERGE_C R11, RZ, R4, RZ ;  /* 0x00000004ff0b723e */ /* 0x000fe400048060ff */
[----:B------:R-:W-:Y:S01]  /*eb10*/  F2FP.SATFINITE.E5M2.F32.PACK_AB_MERGE_C R5, RZ, R5, RZ ;  /* 0x00000005ff05723e */ /* 0x000fe200048060ff */
[----:B------:R0:W-:Y:S04]  /*eb20*/  @!P5 STG.E.U8 desc[UR20][R26.64+0xf1], R7 ;  /* 0x0000f1071a00d986 */ /* 0x0001e8000c101114 */
[----:B------:R0:W-:Y:S04]  /*eb30*/  @!P4 STG.E.U8 desc[UR20][R24.64+0xf8], R9 ;  /* 0x0000f8091800c986 */ /* 0x0001e8000c101114 */
[----:B------:R0:W-:Y:S04]  /*eb40*/  @!P1 STG.E.U8 desc[UR20][R24.64+0xf9], R3 ;  /* 0x0000f90318009986 */ /* 0x0001e8000c101114 */
[----:B------:R0:W-:Y:S04]  /*eb50*/  @!P6 STG.E.U8 desc[UR20][R26.64+0xf8], R11 ;  /* 0x0000f80b1a00e986 */ /* 0x0001e8000c101114 */
[----:B------:R0:W-:Y:S02]  /*eb60*/  @!P0 STG.E.U8 desc[UR20][R26.64+0xf9], R5 ;  /* 0x0000f9051a008986 */ /* 0x0001e4000c101114 */
.L_x_298:
[----:B------:R-:W-:Y:S05]  /*eb70*/  BSYNC B0 ;  /* 0x0000000000007941 */ /* 0x000fea0003800000 */
.L_x_40:
[----:B------:R-:W2:Y:S01]  /*eb80*/  LDL.LU R22, [R1+0x84] ;  /* 0x0000840001167983 */ /* 0x000ea20000300800 */
[----:B0-----:R-:W-:Y:S01]  /*eb90*/  IMAD.U32 R3, RZ, RZ, UR18 ;  /* 0x00000012ff037e24 */ /* 0x001fe2000f8e00ff */
[----:B------:R-:W-:Y:S02]  /*eba0*/  ULDC.64 UR6, c[0x0][0x650] ;  /* 0x0001940000067ab9 */ /* 0x000fe40000000a00 */
[----:B------:R-:W3:Y:S01]  /*ebb0*/  LDL.LU R19, [R1+0x88] ;  /* 0x0000880001137983 */ /* 0x000ee20000300800 */
[----:B-----5:R-:W-:Y:S01]  /*ebc0*/  IMAD.U32 R0, RZ, RZ, UR22 ;  /* 0x00000016ff007e24 */ /* 0x020fe2000f8e00ff */
[----:B------:R0:W-:Y:S01]  /*ebd0*/  SYNCS.ARRIVE.TRANS64.A1T0 RZ, [R3+UR29], RZ ;  /* 0x000000ff03ff79a7 */ /* 0x0001e2000810001d */
[----:B------:R-:W-:Y:S02]  /*ebe0*/  IMAD.U32 R2, RZ, RZ, UR22 ;  /* 0x00000016ff027e24 */ /* 0x000fe4000f8e00ff */
[----:B------:R-:W-:Y:S02]  /*ebf0*/  IMAD.MOV.U32 R4, RZ, RZ, -0x1 ;  /* 0xffffffffff047424 */ /* 0x000fe400078e00ff */
[----:B0-----:R-:W-:Y:S01]  /*ec00*/  IMAD.U32 R3, RZ, RZ, UR15 ;  /* 0x0000000fff037e24 */ /* 0x001fe2000f8e00ff */
[----:B---3--:R-:W-:-:S02]  /*ec10*/  LEA R19, P0, R0, R19, 0x1 ;  /* 0x0000001300137211 */ /* 0x008fc400078008ff */
[----:B------:R-:W-:Y:S02]  /*ec20*/  PRMT R0, RZ, 0x7610, R0 ;  /* 0x00007610ff007816 */ /* 0x000fe40000000000 */
[----:B--2---:R-:W-:Y:S01]  /*ec30*/  LEA.HI.X R22, R2, R22, R3, 0x1, P0 ;  /* 0x0000001602167211 */ /* 0x004fe200000f0c03 */
[----:B------:R-:W-:Y:S01]  /*ec40*/  IMAD.MOV.U32 R2, RZ, RZ, -0x1 ;  /* 0xffffffffff027424 */ /* 0x000fe200078e00ff */
[----:B------:R0:W-:Y:S01]  /*ec50*/  STL [R1+0x88], R19 ;  /* 0x0000881301007387 */ /* 0x0001e20000100800 */
[----:B------:R-:W-:Y:S01]  /*ec60*/  IMAD.MOV.U32 R3, RZ, RZ, -0x1 ;  /* 0xffffffffff037424 */ /* 0x000fe200078e00ff */
[----:B------:R-:W-:Y:S02]  /*ec70*/  ISETP.GE.U32.AND P0, PT, R19, UR6, PT ;  /* 0x0000000613007c0c */ /* 0x000fe4000bf06070 */
[----:B------:R0:W-:Y:S02]  /*ec80*/  STL [R1+0x84], R22 ;  /* 0x0000841601007387 */ /* 0x0001e40000100800 */
[----:B------:R-:W-:-:S02]  /*ec90*/  ISETP.GE.U32.AND.EX P0, PT, R22, UR7, PT, P0 ;  /* 0x0000000716007c0c */ /* 0x000fc4000bf06100 */
[----:B------:R0:W-:Y:S04]  /*eca0*/  STL [R1+0x8c], R4 ;  /* 0x00008c0401007387 */ /* 0x0001e80000100800 */
[----:B------:R0:W-:Y:S04]  /*ecb0*/  STL [R1+0x7c], R2 ;  /* 0x00007c0201007387 */ /* 0x0001e80000100800 */
[----:B------:R0:W-:Y:S03]  /*ecc0*/  STL [R1+0x90], R3 ;  /* 0x0000900301007387 */ /* 0x0001e60000100800 */
[----:B------:R-:W-:Y:S05]  /*ecd0*/  @P0 BRA `(.L_x_299) ;  /* 0x0000000400740947 */ /* 0x000fea0003800000 */
[----:B------:R-:W2:Y:S01]  /*ece0*/  S2R R14, SR_CTAID.X ;  /* 0x00000000000e7919 */ /* 0x000ea20000002500 */
[----:B------:R-:W3:Y:S01]  /*ecf0*/  LDC.64 R8, c[0x0][0x628] ;  /* 0x00018a00ff087b82 */ /* 0x000ee20000000a00 */
[----:B------:R-:W-:Y:S01]  /*ed00*/  ULDC UR6, c[0x0][0x150] ;  /* 0x0000540000067ab9 */ /* 0x000fe20000000800 */
[----:B------:R-:W-:Y:S01]  /*ed10*/  IMAD.MOV.U32 R6, RZ, RZ, R19 ;  /* 0x000000ffff067224 */ /* 0x000fe200078e0013 */
[----:B------:R-:W0:Y:S01]  /*ed20*/  S2R R16, SR_CTAID.Y ;  /* 0x0000000000107919 */ /* 0x000e220000002600 */
[----:B------:R-:W-:-:S04]  /*ed30*/  IMAD.MOV.U32 R7, RZ, RZ, R22 ;  /* 0x000000ffff077224 */ /* 0x000fc800078e0016 */
[----:B------:R-:W0:Y:S08]  /*ed40*/  LDC R17, c[0x0][0x144] ;  /* 0x00005100ff117b82 */ /* 0x000e300000000800 */
[----:B------:R-:W0:Y:S08]  /*ed50*/  LDC R10, c[0x0][0x630] ;  /* 0x00018c00ff0a7b82 */ /* 0x000e300000000800 */
[----:B------:R-:W0:Y:S01]  /*ed60*/  LDC.64 R12, c[0x0][0x620] ;  /* 0x00018800ff0c7b82 */ /* 0x000e220000000a00 */
[----:B---3--:R-:W-:-:S04]  /*ed70*/  ISETP.NE.U32.AND P0, PT, R8, RZ, PT ;  /* 0x000000ff0800720c */ /* 0x008fc80003f05070 */
[----:B------:R-:W-:Y:S02]  /*ed80*/  ISETP.NE.AND.EX P0, PT, R9, RZ, PT, P0 ;  /* 0x000000ff0900720c */ /* 0x000fe40003f05300 */
[----:B--2---:R-:W-:-:S05]  /*ed90*/  I2FP.F32.U32 R0, R14 ;  /* 0x0000000e00007245 */ /* 0x004fca0000201000 */
[----:B------:R-:W-:-:S04]  /*eda0*/  FMUL R0, R0, UR6 ;  /* 0x0000000600007c20 */ /* 0x000fc80008400000 */
[----:B------:R2:W3:Y:S02]  /*edb0*/  F2I.U32.TRUNC.NTZ R15, R0 ;  /* 0x00000000000f7305 */ /* 0x0004e4000020f000 */
[----:B------:R-:W-:Y:S05]  /*edc0*/  @!P0 BRA `(.L_x_300) ;  /* 0x0000000000288947 */ /* 0x000fea0003800000 */
[----:B--2---:R-:W2:Y:S02]  /*edd0*/  LDC R0, c[0x0][0x634] ;  /* 0x00018d00ff007b82 */ /* 0x004ea40000000800 */
[----:B--2---:R-:W-:-:S05]  /*ede0*/  IADD3 R7, P0, R19, R0, RZ ;  /* 0x0000000013077210 */ /* 0x004fca0007f1e0ff */
[----:B------:R-:W-:-:S04]  /*edf0*/  IMAD.X R11, RZ, RZ, R22, P0 ;  /* 0x000000ffff0b7224 */ /* 0x000fc800000e0616 */
[----:B0-----:R-:W-:-:S04]  /*ee00*/  IMAD.WIDE.U32 R2, R11, R8, RZ ;  /* 0x000000080b027225 */ /* 0x001fc800078e00ff */
[----:B------:R-:W-:-:S04]  /*ee10*/  IMAD.WIDE.U32 R4, P0, R7, R9, R2 ;  /* 0x0000000907047225 */ /* 0x000fc80007800002 */
[----:B------:R-:W-:-:S04]  /*ee20*/  IMAD.WIDE.U32 R2, R7, R8, RZ ;  /* 0x0000000807027225 */ /* 0x000fc800078e00ff */
[----:B------:R-:W-:Y:S01]  /*ee30*/  IMAD.X R7, RZ, RZ, RZ, P0 ;  /* 0x000000ffff077224 */ /* 0x000fe200000e06ff */
[----:B------:R-:W-:Y:S01]  /*ee40*/  IADD3 RZ, P0, R3, R4, RZ ;  /* 0x0000000403ff7210 */ /* 0x000fe20007f1e0ff */
[----:B------:R-:W-:-:S04]  /*ee50*/  IMAD.MOV.U32 R6, RZ, RZ, R5 ;  /* 0x000000ffff067224 */ /* 0x000fc800078e0005 */
[----:B------:R-:W-:-:S08]  /*ee60*/  IMAD.WIDE.U32.X R6, R11, R9, R6, P0 ;  /* 0x000000090b067225 */ /* 0x000fd000000e0406 */
.L_x_300:
[-CC-:B0-----:R-:W-:Y:S01]  /*ee70*/  SHF.R.U64 R11, R6, R10.reuse, R7.reuse ;  /* 0x0000000a060b7219 */ /* 0x181fe20000001207 */
[----:B------:R-:W0:Y:S01]  /*ee80*/  LDC.64 R20, c[0x0][0x640] ;  /* 0x00019000ff147b82 */ /* 0x000e220000000a00 */
[----:B--2---:R-:W-:Y:S01]  /*ee90*/  SHF.R.U32.HI R0, RZ, R10, R7 ;  /* 0x0000000aff007219 */ /* 0x004fe20000011607 */
[----:B------:R-:W-:Y:S01]  /*eea0*/  IMAD.MOV.U32 R2, RZ, RZ, R19 ;  /* 0x000000ffff027224 */ /* 0x000fe200078e0013 */
[----:B------:R-:W-:Y:S01]  /*eeb0*/  IADD3 R5, P0, RZ, -R11, RZ ;  /* 0x8000000bff057210 */ /* 0x000fe20007f1e0ff */
[----:B---3--:R-:W-:Y:S01]  /*eec0*/  IMAD.MOV R15, RZ, RZ, -R15 ;  /* 0x000000ffff0f7224 */ /* 0x008fe200078e0a0f */
[----:B------:R-:W-:Y:S01]  /*eed0*/  ULDC UR6, c[0x0][0x154] ;  /* 0x0000550000067ab9 */ /* 0x000fe20000000800 */
[----:B------:R-:W-:Y:S02]  /*eee0*/  IMAD.MOV.U32 R7, RZ, RZ, 0x1 ;  /* 0x00000001ff077424 */ /* 0x000fe400078e00ff */
[----:B------:R-:W2:Y:S01]  /*eef0*/  LDC R4, c[0x0][0x618] ;  /* 0x00018600ff047b82 */ /* 0x000ea20000000800 */
[----:B------:R-:W-:-:S02]  /*ef00*/  IMAD.X R3, RZ, RZ, ~R0, P0 ;  /* 0x000000ffff037224 */ /* 0x000fc400000e0e00 */
[----:B------:R-:W-:Y:S02]  /*ef10*/  IMAD R17, R17, R15, R14 ;  /* 0x0000000f11117224 */ /* 0x000fe400078e020e */
[-C--:B------:R-:W-:Y:S02]  /*ef20*/  IMAD R0, R3, R12.reuse, RZ ;  /* 0x0000000c03007224 */ /* 0x080fe400078e02ff */
[----:B------:R-:W-:Y:S01]  /*ef30*/  IMAD.MOV.U32 R3, RZ, RZ, R22 ;  /* 0x000000ffff037224 */ /* 0x000fe200078e0016 */
[----:B------:R-:W3:Y:S01]  /*ef40*/  LDC R6, c[0x0][0x608] ;  /* 0x00018200ff067b82 */ /* 0x000ee20000000800 */
[----:B------:R-:W-:-:S04]  /*ef50*/  IMAD.WIDE.U32 R2, R5, R12, R2 ;  /* 0x0000000c05027225 */ /* 0x000fc800078e0002 */
[----:B------:R-:W-:-:S03]  /*ef60*/  IMAD R5, R5, R13, R0 ;  /* 0x0000000d05057224 */ /* 0x000fc600078e0200 */
[----:B------:R-:W5:Y:S01]  /*ef70*/  LDC R18, c[0x0][0x658] ;  /* 0x00019600ff127b82 */ /* 0x000f620000000800 */
[----:B------:R-:W-:Y:S01]  /*ef80*/  I2FP.F32.U32 R0, R16 ;  /* 0x0000001000007245 */ /* 0x000fe20000201000 */
[----:B------:R-:W-:Y:S01]  /*ef90*/  IMAD.IADD R3, R3, 0x1, R5 ;  /* 0x0000000103037824 */ /* 0x000fe200078e0205 */
[----:B0-----:R-:W-:Y:S01]  /*efa0*/  ISETP.NE.U32.AND P0, PT, R20, RZ, PT ;  /* 0x000000ff1400720c */ /* 0x001fe20003f05070 */
[----:B------:R-:W-:Y:S02]  /*efb0*/  IMAD.MOV.U32 R5, RZ, RZ, -0x1 ;  /* 0xffffffffff057424 */ /* 0x000fe400078e00ff */
[----:B------:R-:W-:Y:S02]  /*efc0*/  FMUL R0, R0, UR6 ;  /* 0x0000000600007c20 */ /* 0x000fe40008400000 */
[----:B------:R-:W0:Y:S01]  /*efd0*/  LDC R15, c[0x0][0x148] ;  /* 0x00005200ff0f7b82 */ /* 0x000e220000000800 */
[----:B--2---:R-:W-:Y:S01]  /*efe0*/  SHF.R.U64 R10, R2, R4, R3 ;  /* 0x00000004020a7219 */ /* 0x004fe20000001203 */
[----:B------:R2:W0:Y:S01]  /*eff0*/  F2I.U32.TRUNC.NTZ R13, R0 ;  /* 0x00000000000d7305 */ /* 0x000422000020f000 */
[----:B------:R-:W-:-:S02]  /*f000*/  ISETP.NE.AND.EX P0, PT, R21, RZ, PT, P0 ;  /* 0x000000ff1500720c */ /* 0x000fc40003f05300 */
[----:B------:R-:W-:-:S03]  /*f010*/  SHF.R.U32.HI R3, RZ, R4, R3 ;  /* 0x00000004ff037219 */ /* 0x000fc60000011603 */
[----:B------:R-:W0:Y:S01]  /*f020*/  LDC R14, c[0x0][0x600] ;  /* 0x00018000ff0e7b82 */ /* 0x000e220000000800 */
[-CC-:B---3--:R-:W-:Y:S02]  /*f030*/  SHF.R.U64 R8, R10, R6.reuse, R3.reuse ;  /* 0x000000060a087219 */ /* 0x188fe40000001203 */
[----:B------:R-:W-:-:S05]  /*f040*/  SHF.R.U32.HI R3, RZ, R6, R3 ;  /* 0x00000006ff037219 */ /* 0x000fca0000011603 */
[----:B------:R-:W3:Y:S01]  /*f050*/  LDC R22, c[0x0][0x648] ;  /* 0x00019200ff167b82 */ /* 0x000ee20000000800 */
[-CC-:B-----5:R-:W-:Y:S02]  /*f060*/  SHF.R.U64 R12, R8, R18.reuse, R3.reuse ;  /* 0x00000012080c7219 */ /* 0x1a0fe40000001203 */
[-C--:B------:R-:W-:Y:S02]  /*f070*/  SHF.L.U32 R5, R5, R18.reuse, RZ ;  /* 0x0000001205057219 */ /* 0x080fe400000006ff */
[-C--:B------:R-:W-:Y:S01]  /*f080*/  SHF.R.U32.HI R3, RZ, R18.reuse, R3 ;  /* 0x00000012ff037219 */ /* 0x080fe20000011603 */
[----:B------:R-:W-:Y:S01]  /*f090*/  IMAD.MOV.U32 R2, RZ, RZ, R12 ;  /* 0x000000ffff027224 */ /* 0x000fe200078e000c */
[----:B------:R-:W-:Y:S01]  /*f0a0*/  SHF.L.U32 R18, R7, R18, RZ ;  /* 0x0000001207127219 */ /* 0x000fe200000006ff */
[----:B------:R-:W0:Y:S01]  /*f0b0*/  LDC R23, c[0x0][0x638] ;  /* 0x00018e00ff177b82 */ /* 0x000e220000000800 */
[----:B------:R-:W-:-:S07]  /*f0c0*/  LOP3.LUT R19, RZ, R5, RZ, 0x33, !PT ;  /* 0x00000005ff137212 */ /* 0x000fce00078e33ff */
[----:B------:R-:W0:Y:S01]  /*f0d0*/  LDC R24, c[0x0][0x610] ;  /* 0x00018400ff187b82 */ /* 0x000e220000000800 */
[----:B--2---:R-:W-:Y:S05]  /*f0e0*/  @!P0 BRA `(.L_x_301) ;  /* 0x0000000000288947 */ /* 0x004fea0003800000 */
[----:B------:R-:W2:Y:S02]  /*f0f0*/  LDC R7, c[0x0][0x64c] ;  /* 0x00019300ff077b82 */ /* 0x000ea40000000800 */
[----:B--2---:R-:W-:-:S05]  /*f100*/  IADD3 R7, P0, R12, R7, RZ ;  /* 0x000000070c077210 */ /* 0x004fca0007f1e0ff */
        /* <DEDUP_REMOVED lines=8> */
.L_x_301:
[----:B---3--:R-:W-:Y:S01]  /*f190*/  SHF.R.U64 R0, R2, R22, R3 ;  /* 0x0000001602007219 */ /* 0x008fe20000001203 */
[----:B0-----:R-:W-:Y:S01]  /*f1a0*/  VIADD R7, R14, 0xffffffff ;  /* 0xffffffff0e077836 */ /* 0x001fe20000000000 */
[----:B------:R-:W-:Y:S01]  /*f1b0*/  LOP3.LUT R5, R8, R19, RZ, 0xc0, !PT ;  /* 0x0000001308057212 */ /* 0x000fe200078ec0ff */
[----:B------:R-:W-:Y:S02]  /*f1c0*/  IMAD.MOV R13, RZ, RZ, -R13 ;  /* 0x000000ffff0d7224 */ /* 0x000fe400078e0a0d */
[----:B------:R-:W-:Y:S02]  /*f1d0*/  IMAD.MOV R3, RZ, RZ, -R0 ;  /* 0x000000ffff037224 */ /* 0x000fe400078e0a00 */
[----:B------:R-:W-:Y:S01]  /*f1e0*/  IMAD R2, R18, R0, R5 ;  /* 0x0000000012027224 */ /* 0x000fe200078e0205 */
[----:B------:R-:W-:Y:S01]  /*f1f0*/  LOP3.LUT R5, R10, R7, RZ, 0xc0, !PT ;  /* 0x000000070a057212 */ /* 0x000fe200078ec0ff */
[----:B------:R-:W-:Y:S02]  /*f200*/  @P2 IMAD R17, R15, R13, R16 ;  /* 0x0000000d0f112224 */ /* 0x000fe400078e0210 */
[----:B------:R-:W-:-:S02]  /*f210*/  IMAD R0, R3, R23, R12 ;  /* 0x0000001703007224 */ /* 0x000fc400078e020c */
[----:B------:R-:W-:Y:S02]  /*f220*/  IMAD.MOV.U32 R4, RZ, RZ, 0x1 ;  /* 0x00000001ff047424 */ /* 0x000fe400078e00ff */
[----:B------:R-:W-:Y:S02]  /*f230*/  IMAD R2, R2, R24, R17 ;  /* 0x0000001802027224 */ /* 0x000fe400078e0211 */
[----:B------:R-:W-:Y:S01]  /*f240*/  IMAD R3, R0, R14, R5 ;  /* 0x0000000e00037224 */ /* 0x000fe200078e0205 */
[----:B------:R-:W-:-:S04]  /*f250*/  PRMT R0, R4, 0x7610, R0 ;  /* 0x0000761004007816 */ /* 0x000fc80000000000 */
[----:B------:R-:W-:Y:S02]  /*f260*/  SEL R4, R3, R2, !P2 ;  /* 0x0000000203047207 */ /* 0x000fe40005000000 */
[----:B------:R-:W-:-:S03]  /*f270*/  SEL R2, R2, R3, !P2 ;  /* 0x0000000302027207 */ /* 0x000fc60005000000 */
[----:B------:R2:W-:Y:S04]  /*f280*/  STL [R1+0x90], R4 ;  /* 0x0000900401007387 */ /* 0x0005e80000100800 */
[----:B------:R2:W-:Y:S04]  /*f290*/  STL [R1+0x7c], R11 ;  /* 0x00007c0b01007387 */ /* 0x0005e80000100800 */
[----:B------:R2:W-:Y:S02]  /*f2a0*/  STL [R1+0x8c], R2 ;  /* 0x00008c0201007387 */ /* 0x0005e40000100800 */
.L_x_299:
[----:B------:R-:W-:Y:S01]  /*f2b0*/  LOP3.LUT P0, RZ, R0, 0xff, RZ, 0xc0, !PT ;  /* 0x000000ff00ff7812 */ /* 0x000fe2000780c0ff */
[----:B------:R-:W-:-:S12]  /*f2c0*/  ULOP3.LUT UR30, UR30, 0x1, URZ, 0x3c, !UPT ;  /* 0x000000011e1e7892 */ /* 0x000fd8000f8e3c3f */
[----:B------:R-:W-:Y:S05]  /*f2d0*/  @P0 BRA `(.L_x_302) ;  /* 0xffffff2400d00947 */ /* 0x000fea000383ffff */
[----:B------:R-:W-:Y:S05]  /*f2e0*/  EXIT ;  /* 0x000000000000794d */ /* 0x000fea0003800000 */
.L_x_18:
[----:B------:R-:W-:-:S08]  /*f2f0*/  ISETP.NE.AND P0, PT, RZ, UR6, PT ;  /* 0x00000006ff007c0c */ /* 0x000fd0000bf05270 */
[----:B0123--:R-:W0:-:S00]  /*f300*/  USETMAXREG.DEALLOC.CTAPOOL 0x28 ;  /* 0x00000028000079c8 */ /* 0x00fe0000080e0500 */
[----:B------:R-:W-:Y:S05]  /*f310*/  @P0 EXIT ;  /* 0x000000000000094d */ /* 0x000fea0003800000 */
[----:B0-----:R-:W-:Y:S01]  /*f320*/  LOP3.LUT P0, RZ, R0, 0xff, RZ, 0xc0, !PT ;  /* 0x000000ff00ff7812 */ /* 0x001fe2000780c0ff */
[----:B------:R-:W-:Y:S02]  /*f330*/  IMAD.MOV.U32 R0, RZ, RZ, 0x1 ;  /* 0x00000001ff007424 */ /* 0x000fe400078e00ff */
[----:B------:R-:W-:-:S10]  /*f340*/  IMAD.MOV.U32 R8, RZ, RZ, RZ ;  /* 0x000000ffff087224 */ /* 0x000fd400078e00ff */
[----:B------:R-:W-:Y:S05]  /*f350*/  @!P0 BRA `(.L_x_303) ;  /* 0x0000000c00988947 */ /* 0x000fea0003800000 */
[----:B------:R-:W0:Y:S01]  /*f360*/  S2UR UR5, SR_CgaCtaId ;  /* 0x00000000000579c3 */ /* 0x000e220000008800 */
[----:B------:R-:W-:Y:S01]  /*f370*/  UMOV UR7, 0x1 ;  /* 0x0000000100077882 */ /* 0x000fe20000000000 */
[----:B------:R-:W-:Y:S01]  /*f380*/  LOP3.LUT P0, RZ, R2, 0x1f, RZ, 0xc0, !PT ;  /* 0x0000001f02ff7812 */ /* 0x000fe2000780c0ff */
[----:B------:R-:W-:Y:S01]  /*f390*/  ULDC UR17, c[0x0][0x658] ;  /* 0x0001960000117ab9 */ /* 0x000fe20000000800 */
[----:B------:R-:W-:Y:S01]  /*f3a0*/  UMOV UR6, 0xffffffff ;  /* 0xffffffff00067882 */ /* 0x000fe20000000000 */
[----:B------:R-:W-:Y:S01]  /*f3b0*/  BSSY B0, `(.L_x_303) ;  /* 0x00000e0000007945 */ /* 0x000fe20003800000 */
[----:B------:R-:W-:Y:S01]  /*f3c0*/  USHF.L.U32 UR6, UR6, UR17, URZ ;  /* 0x0000001106067299 */ /* 0x000fe2000800063f */
[C---:B------:R-:W-:Y:S01]  /*f3d0*/  ISETP.NE.AND P3, PT, R3.reuse, RZ, PT ;  /* 0x000000ff0300720c */ /* 0x040fe20003f65270 */
[----:B------:R-:W-:Y:S01]  /*f3e0*/  IMAD.MOV.U32 R9, RZ, RZ, 0x1 ;  /* 0x00000001ff097424 */ /* 0x000fe200078e00ff */
[----:B------:R-:W-:Y:S01]  /*f3f0*/  ISETP.NE.OR P0, PT, R3, RZ, !P0 ;  /* 0x000000ff0300720c */ /* 0x000fe20004705670 */
[----:B------:R-:W-:Y:S01]  /*f400*/  IMAD.MOV.U32 R0, RZ, RZ, 0x1 ;  /* 0x00000001ff007424 */ /* 0x000fe200078e00ff */
[----:B------:R-:W-:Y:S01]  /*f410*/  ULDC UR16, c[0x0][0x600] ;  /* 0x0001800000107ab9 */ /* 0x000fe20000000800 */
[----:B------:R-:W-:Y:S01]  /*f420*/  IMAD.MOV.U32 R8, RZ, RZ, RZ ;  /* 0x000000ffff087224 */ /* 0x000fe200078e00ff */
[----:B------:R-:W-:Y:S01]  /*f430*/  UMOV UR24, 0x55 ;  /* 0x0000005500187882 */ /* 0x000fe20000000000 */
[----:B------:R-:W-:-:S02]  /*f440*/  UIADD3 UR35, UR14, 0x1, URZ ;  /* 0x000000010e237890 */ /* 0x000fc4000fffe03f */
[----:B------:R-:W-:Y:S02]  /*f450*/  ULOP3.LUT UR34, UR13, 0x2, URZ, 0xfc, !UPT ;  /* 0x000000020d227892 */ /* 0x000fe4000f8efc3f */
[----:B------:R-:W-:Y:S02]  /*f460*/  UIADD3 UR16, UR16, -0x1, URZ ;  /* 0xffffffff10107890 */ /* 0x000fe4000fffe03f */
[----:B------:R-:W-:Y:S02]  /*f470*/  USHF.L.U32 UR17, UR7, UR17, URZ ;  /* 0x0000001107117299 */ /* 0x000fe4000800063f */
[----:B------:R-:W-:Y:S02]  /*f480*/  ULOP3.LUT UR20, URZ, UR6, URZ, 0x33, !UPT ;  /* 0x000000063f147292 */ /* 0x000fe4000f8e333f */
[----:B0-----:R-:W-:Y:S02]  /*f490*/  ULOP3.LUT UR4, UR5, 0x1, URZ, 0xc0, !UPT ;  /* 0x0000000105047892 */ /* 0x001fe4000f8ec03f */
[----:B------:R-:W-:-:S02]  /*f4a0*/  USHF.R.U32.HI UR29, URZ, 0x1, UR5 ;  /* 0x000000013f1d7899 */ /* 0x000fc40008011605 */
[----:B------:R-:W-:Y:S02]  /*f4b0*/  USHF.L.U32 UR18, UR5, 0x7, URZ ;  /* 0x0000000705127899 */ /* 0x000fe4000800063f */
[----:B------:R-:W-:Y:S02]  /*f4c0*/  USHF.L.U32 UR19, UR5, 0xc, URZ ;  /* 0x0000000c05137899 */ /* 0x000fe4000800063f */
[----:B------:R-:W-:Y:S02]  /*f4d0*/  ULOP3.LUT UR5, UR5, 0xfffffffe, URZ, 0xc0, !UPT ;  /* 0xfffffffe05057892 */ /* 0x000fe4000f8ec03f */
[----:B------:R-:W-:Y:S02]  /*f4e0*/  UISETP.GT.U32.AND UP0, UPT, UR4, 0xffff, UPT ;  /* 0x0000ffff0400788c */ /* 0x000fe4000bf04070 */
[----:B------:R-:W-:Y:S02]  /*f4f0*/  USHF.L.U32 UR21, UR7, UR5, URZ ;  /* 0x0000000507157299 */ /* 0x000fe4000800063f */
[----:B------:R-:W-:-:S02]  /*f500*/  ULOP3.LUT UR5, UR5, 0x1, URZ, 0xfc, !UPT ;  /* 0x0000000105057892 */ /* 0x000fc4000f8efc3f */
[----:B------:R-:W-:Y:S02]  /*f510*/  USEL UR4, UR4, 0xffff, !UP0 ;  /* 0x0000ffff04047887 */ /* 0x000fe4000c000000 */
[----:B------:R-:W-:Y:S02]  /*f520*/  USHF.L.U32 UR5, UR7, UR5, URZ ;  /* 0x0000000507057299 */ /* 0x000fe4000800063f */
[----:B------:R-:W-:Y:S02]  /*f530*/  ULOP3.LUT UR4, UR4, 0xffff, URZ, 0xc0, !UPT ;  /* 0x0000ffff04047892 */ /* 0x000fe4000f8ec03f */
[----:B------:R-:W-:Y:S02]  /*f540*/  ULOP3.LUT UR18, UR18, 0x80, URZ, 0xc0, !UPT ;  /* 0x0000008012127892 */ /* 0x000fe4000f8ec03f */
[----:B------:R-:W-:Y:S02]  /*f550*/  ULOP3.LUT UR19, UR19, 0x1000, URZ, 0xc0, !UPT ;  /* 0x0000100013137892 */ /* 0x000fe4000f8ec03f */
[----:B------:R-:W-:-:S02]  /*f560*/  ULOP3.LUT UR21, UR21, UR5, URZ, 0xfc, !UPT ;  /* 0x0000000515157292 */ /* 0x000fc4000f8efc3f */
[----:B------:R-:W-:Y:S01]  /*f570*/  USHF.L.U32 UR24, UR24, UR4, URZ ;  /* 0x0000000418187299 */ /* 0x000fe2000800063f */
[----:B------:R-:W-:-:S11]  /*f580*/  ULDC.64 UR30, c[0x0][0x198] ;  /* 0x00006600001e7ab9 */ /* 0x000fd60000000a00 */
.L_x_315:
[----:B------:R-:W-:-:S03]  /*f590*/  UMOV UR4, 0xffffffff ;  /* 0xffffffff00047882 */ /* 0x000fc60000000000 */
[----:B01----:R-:W-:Y:S05]  /*f5a0*/  BRA.DIV UR4, `(.L_x_304) ;  /* 0x0000001a04b87947 */ /* 0x003fea000b800000 */
[----:B------:R-:W-:-:S13]  /*f5b0*/  ELECT P1, URZ, PT ;  /* 0x00000000003f782f */ /* 0x000fda0003820000 */
.L_x_346:
[----:B------:R-:W0:Y:S01]  /*f5c0*/  LDC R2, c[0x0][0x28c] ;  /* 0x0000a300ff027b82 */ /* 0x000e220000000800 */
[----:B------:R-:W-:Y:S01]  /*f5d0*/  BSSY B1, `(.L_x_305) ;  /* 0x0000040000017945 */ /* 0x000fe20003800000 */
[----:B0-----:R-:W-:-:S13]  /*f5e0*/  ISETP.LT.OR P1, PT, R2, 0x1, !P1 ;  /* 0x000000010200780c */ /* 0x001fda0004f21670 */
[----:B------:R-:W-:Y:S05]  /*f5f0*/  @P1 BRA `(.L_x_306) ;  /* 0x0000000000f41947 */ /* 0x000fea0003800000 */
[----:B------:R-:W2:Y:S04]  /*f600*/  LDL.LU R4, [R1+0x90] ;  /* 0x0000900001047983 */ /* 0x000ea80000300800 */
[----:B------:R-:W3:Y:S01]  /*f610*/  LDL.LU R3, [R1+0x8c] ;  /* 0x00008c0001037983 */ /* 0x000ee20000300800 */
[----:B------:R-:W-:Y:S02]  /*f620*/  IMAD.MOV.U32 R12, RZ, RZ, RZ ;  /* 0x000000ffff0c7224 */ /* 0x000fe400078e00ff */
[----:B------:R-:W-:Y:S02]  /*f630*/  IMAD.U32 R13, RZ, RZ, UR35 ;  /* 0x00000023ff0d7e24 */ /* 0x000fe4000f8e00ff */
[----:B------:R-:W-:Y:S01]  /*f640*/  IMAD.MOV.U32 R2, RZ, RZ, R0 ;  /* 0x000000ffff027224 */ /* 0x000fe200078e0000 */
[----:B--2---:R-:W-:-:S02]  /*f650*/  LEA R6, R4, UR18, 0x8 ;  /* 0x0000001204067c11 */ /* 0x004fc4000f8e40ff */
[----:B---3--:R-:W-:Y:S01]  /*f660*/  LEA R4, R3, UR29, 0x2 ;  /* 0x0000001d03047c11 */ /* 0x008fe2000f8e10ff */
[----:B------:R-:W-:-:S04]  /*f670*/  IMAD.MOV.U32 R3, RZ, RZ, R8 ;  /* 0x000000ffff037224 */ /* 0x000fc800078e0008 */
[----:B------:R-:W-:-:S07]  /*f680*/  IMAD.SHL.U32 R7, R4, 0x10, RZ ;  /* 0x0000001004077824 */ /* 0x000fce00078e00ff */
.L_x_310:
[----:B------:R-:W0:Y:S01]  /*f690*/  S2R R5, SR_CgaCtaId ;  /* 0x0000000000057919 */ /* 0x000e220000008800 */
[----:B------:R-:W-:-:S04]  /*f6a0*/  MOV R4, 0x400 ;  /* 0x0000040000047802 */ /* 0x000fc80000000f00 */
[----:B0-----:R-:W-:Y:S02]  /*f6b0*/  LEA R10, R5, R4, 0x18 ;  /* 0x00000004050a7211 */ /* 0x001fe400078ec0ff */
[----:B------:R-:W-:Y:S01]  /*f6c0*/  SHF.L.U32 R4, R2, 0x1f, RZ ;  /* 0x0000001f02047819 */ /* 0x000fe200000006ff */
[----:B------:R-:W0:Y:S02]  /*f6d0*/  @!P3 LDC R5, c[0x0][0x500] ;  /* 0x00014000ff05bb82 */ /* 0x000e240000000800 */
[----:B------:R-:W-:-:S04]  /*f6e0*/  IMAD R11, R3, 0x8, R10 ;  /* 0x00000008030b7824 */ /* 0x000fc800078e020a */
[----:B------:R-:W1:Y:S02]  /*f6f0*/  SYNCS.PHASECHK.TRANS64.TRYWAIT P1, [R11+URZ+0xb0], R4 ;  /* 0x0000b0040b0075a7 */ /* 0x000e64000802017f */
[----:B-1----:R-:W-:Y:S05]  /*f700*/  @!P1 BRA `(.L_x_307) ;  /* 0x0000001800809947 */ /* 0x002fea0003800000 */
.L_x_347:
[----:B------:R-:W-:Y:S01]  /*f710*/  UPRMT UR4, UR34, 0x9910, URZ ;  /* 0x0000991022047896 */ /* 0x000fe2000800003f */
[----:B0-----:R0:W-:Y:S03]  /*f720*/  @!P3 SYNCS.ARRIVE.TRANS64 RZ, [R11+URZ], R5 ;  /* 0x000000050bffb9a7 */ /* 0x0011e6000800003f */
[----:B------:R-:W-:-:S06]  /*f730*/  UISETP.NE.AND UP0, UPT, UR4, 0x2, UPT ;  /* 0x000000020400788c */ /* 0x000fcc000bf05270 */
[----:B------:R-:W-:-:S13]  /*f740*/  PLOP3.LUT P1, PT, PT, PT, UP0, 0x80, 0x0 ;  /* 0x000000000000781c */ /* 0x000fda0003f2f008 */
[----:B0-----:R-:W-:Y:S05]  /*f750*/  @P1 BRA `(.L_x_308) ;  /* 0x0000000000041947 */ /* 0x001fea0003800000 */
[----:B------:R-:W-:Y:S01]  /*f760*/  BPT.TRAP 0x1 ;  /* 0x000000040000795c */ /* 0x000fe20000300000 */
.L_x_308:
[----:B------:R-:W-:Y:S05]  /*f770*/  @P0 BRA `(.L_x_309) ;  /* 0x0000000000040947 */ /* 0x000fea0003800000 */
[----:B------:R-:W-:Y:S01]  /*f780*/  BPT.TRAP 0x1 ;  /* 0x000000040000795c */ /* 0x000fe20000300000 */
.L_x_309:
[----:B------:R-:W2:Y:S01]  /*f790*/  LDL R5, [R1+0x7c] ;  /* 0x00007c0001057983 */ /* 0x000ea20000100800 */
[----:B-1----:R-:W-:Y:S01]  /*f7a0*/  LEA R4, R3, UR29, 0x2 ;  /* 0x0000001d03047c11 */ /* 0x002fe2000f8e10ff */
[----:B------:R-:W-:Y:S01]  /*f7b0*/  VIADD R13, R13, 0xffffffff ;  /* 0xffffffff0d0d7836 */ /* 0x000fe20000000000 */
[----:B------:R-:W-:Y:S01]  /*f7c0*/  R2UR UR8, R3 ;  /* 0x00000000030872ca */ /* 0x000fe200000e0000 */
[----:B------:R-:W-:Y:S01]  /*f7d0*/  UIADD3 UR4, UP0, UR30, 0xf0, URZ ;  /* 0x000000f01e047890 */ /* 0x000fe2000ff1e03f */
[----:B------:R-:W-:Y:S01]  /*f7e0*/  R2UR UR27, R10 ;  /* 0x000000000a1b72ca */ /* 0x000fe200000e0000 */
[----:B------:R-:W-:Y:S01]  /*f7f0*/  IMAD.U32 R4, R4, 0x200, R10 ;  /* 0x0000020004047824 */ /* 0x000fe200078e000a */
[----:B------:R-:W-:Y:S01]  /*f800*/  R2UR UR9, R11 ;  /* 0x000000000b0972ca */ /* 0x000fe200000e0000 */
[----:B------:R-:W-:Y:S01]  /*f810*/  UIADD3 UR32, UP1, UR30, 0x1f0, URZ ;  /* 0x000001f01e207890 */ /* 0x000fe2000ff3e03f */
[----:B------:R-:W-:Y:S01]  /*f820*/  R2UR UR11, R7 ;  /* 0x00000000070b72ca */ /* 0x000fe200000e0000 */
[----:B------:R-:W-:Y:S01]  /*f830*/  UPRMT UR25, URZ, 0x5410, UR24 ;  /* 0x000054103f197896 */ /* 0x000fe20008000018 */
[----:B------:R-:W-:Y:S01]  /*f840*/  R2UR UR5, R4 ;  /* 0x00000000040572ca */ /* 0x000fe200000e0000 */
[----:B------:R-:W-:Y:S01]  /*f850*/  VIADD R3, R3, 0x1 ;  /* 0x0000000103037836 */ /* 0x000fe20000000000 */
[----:B------:R-:W-:Y:S01]  /*f860*/  R2UR UR10, R12 ;  /* 0x000000000c0a72ca */ /* 0x000fe200000e0000 */
[----:B------:R-:W-:Y:S01]  /*f870*/  UPRMT UR36, URZ, 0x5410, UR21 ;  /* 0x000054103f247896 */ /* 0x000fe20008000015 */
[----:B------:R-:W-:Y:S01]  /*f880*/  R2UR UR28, R6 ;  /* 0x00000000061c72ca */ /* 0x000fe200000e0000 */
[----:B------:R-:W-:Y:S01]  /*f890*/  ULEA UR8, UR8, UR19, 0xd ;  /* 0x0000001308087291 */ /* 0x000fe2000f8e683f */
[----:B------:R-:W-:Y:S01]  /*f8a0*/  ISETP.GT.AND P4, PT, R13, 0x1, PT ;  /* 0x000000010d00780c */ /* 0x000fe20003f84270 */
[----:B------:R-:W-:Y:S01]  /*f8b0*/  UIADD3.X UR33, URZ, UR31, URZ, UP1, !UPT ;  /* 0x0000001f3f217290 */ /* 0x000fe20008ffe43f */
[C---:B------:R-:W-:Y:S01]  /*f8c0*/  ISETP.NE.AND P1, PT, R3.reuse, 0x16, PT ;  /* 0x000000160300780c */ /* 0x040fe20003f25270 */
[----:B------:R-:W-:Y:S01]  /*f8d0*/  UIADD3 UR27, UR27, 0xb280, UR8 ;  /* 0x0000b2801b1b7890 */ /* 0x000fe2000fffe008 */
[----:B------:R-:W-:Y:S01]  /*f8e0*/  VIADD R12, R12, 0x20 ;  /* 0x000000200c0c7836 */ /* 0x000fe20000000000 */
[----:B------:R-:W-:Y:S01]  /*f8f0*/  UMOV UR6, 0x0 ;  /* 0x0000000000067882 */ /* 0x000fe20000000000 */
[----:B------:R-:W-:Y:S01]  /*f900*/  UMOV UR7, 0x10000000 ;  /* 0x1000000000077882 */ /* 0x000fe20000000000 */
[----:B------:R-:W-:Y:S01]  /*f910*/  UIADD3 UR26, UR5, 0x280, URZ ;  /* 0x00000280051a7890 */ /* 0x000fe2000fffe03f */
[----:B------:R-:W-:Y:S01]  /*f920*/  SEL R3, R3, RZ, P1 ;  /* 0x000000ff03037207 */ /* 0x000fe20000800000 */
[----:B------:R-:W-:-:S05]  /*f930*/  UIADD3.X UR5, URZ, UR31, URZ, UP0, !UPT ;  /* 0x0000001f3f057290 */ /* 0x000fca00087fe43f */
[----:B------:R-:W-:Y:S01]  /*f940*/  UMOV UR8, UR26 ;  /* 0x0000001a00087c82 */ /* 0x000fe20008000000 */
[----:B--2---:R-:W-:Y:S02]  /*f950*/  R2UR UR12, R5 ;  /* 0x00000000050c72ca */ /* 0x004fe400000e0000 */
[----:B------:R-:W-:-:S04]  /*f960*/  SEL R5, RZ, 0x1, P1 ;  /* 0x00000001ff057807 */ /* 0x000fc80000800000 */
[----:B------:R-:W-:-:S07]  /*f970*/  LOP3.LUT R2, R2, R5, RZ, 0x3c, !PT ;  /* 0x0000000502027212 */ /* 0x000fce00078e3cff */
[----:B------:R0:W-:Y:S02]  /*f980*/  UTMALDG.3D.MULTICAST [UR8], [UR4], UR25, desc[UR6] ;  /* 0x00000608040073b4 */ /* 0x0001e40008011819 */
[----:B0-----:R-:W-:Y:S01]  /*f990*/  UMOV UR8, UR27 ;  /* 0x0000001b00087c82 */ /* 0x001fe20008000000 */
[----:B------:R-:W-:Y:S02]  /*f9a0*/  UMOV UR11, UR28 ;  /* 0x0000001c000b7c82 */ /* 0x000fe40008000000 */
[----:B------:R0:W-:Y:S02]  /*f9b0*/  UTMALDG.3D.MULTICAST [UR8], [UR32], UR36, desc[UR6] ;  /* 0x00000608200073b4 */ /* 0x0001e40008011824 */
[----:B0-----:R-:W-:Y:S05]  /*f9c0*/  @P4 BRA `(.L_x_310) ;  /* 0xfffffffc00304947 */ /* 0x001fea000383ffff */
.L_x_306:
[----:B------:R-:W-:Y:S05]  /*f9d0*/  BSYNC B1 ;  /* 0x0000000000017941 */ /* 0x000fea0003800000 */
.L_x_305:
[----:B------:R-:W2:Y:S01]  /*f9e0*/  LDL.LU R15, [R1+0x84] ;  /* 0x00008400010f7983 */ /* 0x000ea20000300800 */
[----:B------:R-:W-:Y:S01]  /*f9f0*/  LOP3.LUT P5, RZ, R9, 0xff, RZ, 0xc0, !PT ;  /* 0x000000ff09ff7812 */ /* 0x000fe200078ac0ff */
[----:B------:R-:W-:Y:S01]  /*fa00*/  VIADD R8, R8, UR14 ;  /* 0x0000000e08087c36 */ /* 0x000fe20008000000 */
[----:B------:R-:W-:Y:S01]  /*fa10*/  UISETP.GE.U32.AND UP0, UPT, UR14, 0x16, UPT ;  /* 0x000000160e00788c */ /* 0x000fe2000bf06070 */
[----:B------:R-:W3:Y:S01]  /*fa20*/  LDL.LU R14, [R1+0x88] ;  /* 0x00008800010e7983 */ /* 0x000ee20000300800 */
[----:B------:R-:W-:Y:S01]  /*fa30*/  IMAD.U32 R5, RZ, RZ, UR14 ;  /* 0x0000000eff057e24 */ /* 0x000fe2000f8e00ff */
[----:B------:R-:W-:Y:S01]  /*fa40*/  ULDC.64 UR4, c[0x0][0x650] ;  /* 0x0001940000047ab9 */ /* 0x000fe20000000a00 */
[----:B------:R-:W-:Y:S01]  /*fa50*/  ISETP.GT.U32.AND P1, PT, R8, 0x15, PT ;  /* 0x000000150800780c */ /* 0x000fe20003f24070 */
[----:B------:R-:W-:Y:S01]  /*fa60*/  BSSY B1, `(.L_x_311) ;  /* 0x0000072000017945 */ /* 0x000fe20003800000 */
[----:B------:R-:W-:Y:S02]  /*fa70*/  PLOP3.LUT P4, PT, PT, PT, UP0, 0x80, 0x0 ;  /* 0x000000000000781c */ /* 0x000fe40003f8f008 */
[----:B------:R-:W-:-:S02]  /*fa80*/  ISETP.LT.U32.AND P1, PT, R5, 0x16, P1 ;  /* 0x000000160500780c */ /* 0x000fc40000f21070 */
[----:B------:R-:W-:Y:S01]  /*fa90*/  PRMT R9, RZ, 0x7610, R9 ;  /* 0x00007610ff097816 */ /* 0x000fe20000000009 */
[----:B------:R-:W0:Y:S01]  /*faa0*/  @P5 S2R R3, SR_CgaCtaId ;  /* 0x0000000000035919 */ /* 0x000e220000008800 */
[----:B------:R-:W-:-:S04]  /*fab0*/  @P5 MOV R2, 0x400 ;  /* 0x0000040000025802 */ /* 0x000fc80000000f00 */
[----:B0-----:R-:W-:Y:S01]  /*fac0*/  @P5 LEA R4, R3, R2, 0x18 ;  /* 0x0000000203045211 */ /* 0x001fe200078ec0ff */
[----:B------:R-:W-:-:S03]  /*fad0*/  IMAD.WIDE.U32 R2, R8, -0x45d1745d, RZ ;  /* 0xba2e8ba308027825 */ /* 0x000fc600078e00ff */
[----:B------:R0:W-:Y:S02]  /*fae0*/  @P5 SYNCS.ARRIVE.TRANS64.A1T0 RZ, [R4+URZ+0x198], RZ ;  /* 0x000198ff04ff59a7 */ /* 0x0001e4000810003f */
[----:B------:R-:W-:Y:S02]  /*faf0*/  SHF.R.U32.HI R5, RZ, 0x4, R3 ;  /* 0x00000004ff057819 */ /* 0x000fe40000011603 */
[----:B------:R-:W-:Y:S02]  /*fb00*/  SEL R3, RZ, 0x1, !P1 ;  /* 0x00000001ff037807 */ /* 0x000fe40004800000 */
[----:B------:R-:W-:Y:S01]  /*fb10*/  PRMT R2, RZ, 0x7610, R2 ;  /* 0x00007610ff027816 */ /* 0x000fe20000000002 */
[----:B------:R-:W-:Y:S01]  /*fb20*/  IMAD R8, R5, -0x16, R8 ;  /* 0xffffffea05087824 */ /* 0x000fe200078e0208 */
[----:B------:R-:W-:Y:S01]  /*fb30*/  LOP3.LUT R0, R0, R3, RZ, 0x3c, !PT ;  /* 0x0000000300007212 */ /* 0x000fe200078e3cff */
[----:B0-----:R-:W-:Y:S02]  /*fb40*/  IMAD.MOV.U32 R4, RZ, RZ, -0x1 ;  /* 0xffffffffff047424 */ /* 0x001fe400078e00ff */
[----:B------:R-:W-:Y:S01]  /*fb50*/  IMAD.MOV.U32 R3, RZ, RZ, -0x1 ;  /* 0xffffffffff037424 */ /* 0x000fe200078e00ff */
[----:B------:R-:W-:Y:S01]  /*fb60*/  @P4 LOP3.LUT R0, R0, 0x1, R5, 0x78, !PT ;  /* 0x0000000100004812 */ /* 0x000fe200078e7805 */
[----:B------:R-:W-:Y:S01]  /*fb70*/  IMAD.MOV.U32 R5, RZ, RZ, -0x1 ;  /* 0xffffffffff057424 */ /* 0x000fe200078e00ff */
[----:B---3--:R-:W-:-:S04]  /*fb80*/  IADD3 R14, P5, R14, UR22, RZ ;  /* 0x000000160e0e7c10 */ /* 0x008fc8000ffbe0ff */
[----:B--2---:R-:W-:Y:S01]  /*fb90*/  IADD3.X R15, R15, UR15, RZ, P5, !PT ;  /* 0x0000000f0f0f7c10 */ /* 0x004fe2000affe4ff */
[----:B------:R0:W-:Y:S01]  /*fba0*/  STL [R1+0x88], R14 ;  /* 0x0000880e01007387 */ /* 0x0001e20000100800 */
[----:B------:R-:W-:-:S03]  /*fbb0*/  ISETP.GE.U32.AND P1, PT, R14, UR4, PT ;  /* 0x000000040e007c0c */ /* 0x000fc6000bf26070 */
[----:B------:R0:W-:Y:S01]  /*fbc0*/  STL [R1+0x84], R15 ;  /* 0x0000840f01007387 */ /* 0x0001e20000100800 */
[----:B------:R-:W-:-:S03]  /*fbd0*/  ISETP.GE.U32.AND.EX P1, PT, R15, UR5, PT, P1 ;  /* 0x000000050f007c0c */ /* 0x000fc6000bf26110 */
[----:B------:R0:W-:Y:S04]  /*fbe0*/  STL [R1+0x8c], R5 ;  /* 0x00008c0501007387 */ /* 0x0001e80000100800 */
[----:B------:R0:W-:Y:S04]  /*fbf0*/  STL [R1+0x90], R4 ;  /* 0x0000900401007387 */ /* 0x0001e80000100800 */
[----:B------:R0:W-:Y:S02]  /*fc00*/  STL [R1+0x7c], R3 ;  /* 0x00007c0301007387 */ /* 0x0001e40000100800 */
[----:B------:R-:W-:Y:S05]  /*fc10*/  @P1 BRA `(.L_x_312) ;  /* 0x0000000400581947 */ /* 0x000fea0003800000 */
[----:B------:R-:W-:Y:S01]  /*fc20*/  ULDC.64 UR4, c[0x0][0x628] ;  /* 0x00018a0000047ab9 */ /* 0x000fe20000000a00 */
[----:B------:R-:W1:Y:S01]  /*fc30*/  S2R R12, SR_CTAID.X ;  /* 0x00000000000c7919 */ /* 0x000e620000002500 */
[----:B------:R-:W-:Y:S01]  /*fc40*/  ISETP.NE.U32.AND P1, PT, RZ, UR4, PT ;  /* 0x00000004ff007c0c */ /* 0x000fe2000bf25070 */
[----:B------:R-:W-:Y:S01]  /*fc50*/  ULDC UR7, c[0x0][0x630] ;  /* 0x00018c0000077ab9 */ /* 0x000fe20000000800 */
[----:B------:R-:W-:Y:S01]  /*fc60*/  IMAD.MOV.U32 R2, RZ, RZ, R14 ;  /* 0x000000ffff027224 */ /* 0x000fe200078e000e */
[----:B------:R-:W2:Y:S01]  /*fc70*/  S2R R10, SR_CTAID.Y ;  /* 0x00000000000a7919 */ /* 0x000ea20000002600 */
[----:B------:R-:W-:Y:S01]  /*fc80*/  ISETP.NE.AND.EX P1, PT, RZ, UR5, PT, P1 ;  /* 0x00000005ff007c0c */ /* 0x000fe2000bf25310 */
[----:B0-----:R-:W-:-:S12]  /*fc90*/  IMAD.MOV.U32 R3, RZ, RZ, R15 ;  /* 0x000000ffff037224 */ /* 0x001fd800078e000f */
[----:B------:R-:W-:Y:S05]  /*fca0*/  @!P1 BRA `(.L_x_313) ;  /* 0x0000000000289947 */ /* 0x000fea0003800000 */
[----:B------:R-:W-:Y:S02]  /*fcb0*/  ULDC UR6, c[0x0][0x634] ;  /* 0x00018d0000067ab9 */ /* 0x000fe40000000800 */
[----:B------:R-:W-:-:S05]  /*fcc0*/  IADD3 R7, P1, R14, UR6, RZ ;  /* 0x000000060e077c10 */ /* 0x000fca000ff3e0ff */
[----:B------:R-:W-:-:S04]  /*fcd0*/  IMAD.X R11, RZ, RZ, R15, P1 ;  /* 0x000000ffff0b7224 */ /* 0x000fc800008e060f */
[----:B------:R-:W-:-:S04]  /*fce0*/  IMAD.WIDE.U32 R4, R11, UR4, RZ ;  /* 0x000000040b047c25 */ /* 0x000fc8000f8e00ff */
[----:B------:R-:W-:-:S04]  /*fcf0*/  IMAD.WIDE.U32 R4, P1, R7, UR5, R4 ;  /* 0x0000000507047c25 */ /* 0x000fc8000f820004 */
[----:B------:R-:W-:-:S04]  /*fd00*/  IMAD.WIDE.U32 R6, R7, UR4, RZ ;  /* 0x0000000407067c25 */ /* 0x000fc8000f8e00ff */
[----:B------:R-:W-:Y:S01]  /*fd10*/  IMAD.X R3, RZ, RZ, RZ, P1 ;  /* 0x000000ffff037224 */ /* 0x000fe200008e06ff */
[----:B------:R-:W-:Y:S01]  /*fd20*/  IADD3 RZ, P1, R7, R4, RZ ;  /* 0x0000000407ff7210 */ /* 0x000fe20007f3e0ff */
[----:B------:R-:W-:-:S04]  /*fd30*/  IMAD.MOV.U32 R2, RZ, RZ, R5 ;  /* 0x000000ffff027224 */ /* 0x000fc800078e0005 */
[----:B------:R-:W-:-:S08]  /*fd40*/  IMAD.WIDE.U32.X R2, R11, UR5, R2, P1 ;  /* 0x000000050b027c25 */ /* 0x000fd000088e0402 */
.L_x_313:
[--C-:B------:R-:W-:Y:S01]  /*fd50*/  SHF.R.U64 R11, R2, UR7, R3.reuse ;  /* 0x00000007020b7c19 */ /* 0x100fe20008001203 */
[----:B------:R-:W-:Y:S01]  /*fd60*/  ULDC.64 UR4, c[0x0][0x620] ;  /* 0x0001880000047ab9 */ /* 0x000fe20000000a00 */
[----:B------:R-:W-:Y:S01]  /*fd70*/  SHF.R.U32.HI R2, RZ, UR7, R3 ;  /* 0x00000007ff027c19 */ /* 0x000fe20008011603 */
[----:B------:R-:W-:Y:S01]  /*fd80*/  IMAD.MOV.U32 R3, RZ, RZ, R15 ;  /* 0x000000ffff037224 */ /* 0x000fe200078e000f */
[----:B------:R-:W-:Y:S01]  /*fd90*/  IADD3 R5, P1, RZ, -R11, RZ ;  /* 0x8000000bff057210 */ /* 0x000fe20007f3e0ff */
[----:B------:R-:W0:Y:S01]  /*fda0*/  LDC R7, c[0x0][0x144] ;  /* 0x00005100ff077b82 */ /* 0x000e220000000800 */
[----:B-1----:R-:W-:Y:S01]  /*fdb0*/  I2FP.F32.U32 R6, R12 ;  /* 0x0000000c00067245 */ /* 0x002fe20000201000 */
[----:B------:R-:W-:Y:S01]  /*fdc0*/  ULDC.64 UR8, c[0x0][0x640] ;  /* 0x0001900000087ab9 */ /* 0x000fe20000000a00 */
[----:B------:R-:W-:Y:S01]  /*fdd0*/  ULDC UR6, c[0x0][0x608] ;  /* 0x0001820000067ab9 */ /* 0x000fe20000000800 */
[----:B------:R-:W-:Y:S01]  /*fde0*/  IMAD.X R2, RZ, RZ, ~R2, P1 ;  /* 0x000000ffff027224 */ /* 0x000fe200008e0e02 */
[----:B------:R-:W-:-:S03]  /*fdf0*/  ISETP.NE.U32.AND P1, PT, RZ, UR8, PT ;  /* 0x00000008ff007c0c */ /* 0x000fc6000bf25070 */
[----:B------:R-:W-:Y:S01]  /*fe00*/  IMAD R4, R2, UR4, RZ ;  /* 0x0000000402047c24 */ /* 0x000fe2000f8e02ff */
[----:B------:R-:W1:Y:S01]  /*fe10*/  LDC R15, c[0x0][0x148] ;  /* 0x00005200ff0f7b82 */ /* 0x000e620000000800 */
[----:B------:R-:W-:Y:S01]  /*fe20*/  IMAD.MOV.U32 R2, RZ, RZ, R14 ;  /* 0x000000ffff027224 */ /* 0x000fe200078e000e */
[----:B------:R-:W-:-:S03]  /*fe30*/  ISETP.NE.AND.EX P1, PT, RZ, UR9, PT, P1 ;  /* 0x00000009ff007c0c */ /* 0x000fc6000bf25310 */
[----:B------:R-:W-:Y:S01]  /*fe40*/  IMAD.WIDE.U32 R2, R5, UR4, R2 ;  /* 0x0000000405027c25 */ /* 0x000fe2000f8e0002 */
[----:B------:R-:W-:-:S03]  /*fe50*/  ULDC UR4, c[0x0][0x150] ;  /* 0x0000540000047ab9 */ /* 0x000fc60000000800 */
[----:B------:R-:W-:Y:S01]  /*fe60*/  FMUL R6, R6, UR4 ;  /* 0x0000000406067c20 */ /* 0x000fe20008400000 */
[----:B------:R-:W-:Y:S01]  /*fe70*/  IMAD R5, R5, UR5, R4 ;  /* 0x0000000505057c24 */ /* 0x000fe2000f8e0204 */
[----:B------:R-:W-:Y:S01]  /*fe80*/  ULDC UR4, c[0x0][0x618] ;  /* 0x0001860000047ab9 */ /* 0x000fe20000000800 */
[----:B------:R-:W-:Y:S02]  /*fe90*/  ULDC UR5, c[0x0][0x154] ;  /* 0x0000550000057ab9 */ /* 0x000fe40000000800 */
[----:B------:R-:W-:Y:S01]  /*fea0*/  IMAD.IADD R3, R3, 0x1, R5 ;  /* 0x0000000103037824 */ /* 0x000fe200078e0205 */
[----:B------:R-:W3:Y:S04]  /*feb0*/  F2I.U32.TRUNC.NTZ R6, R6 ;  /* 0x0000000600067305 */ /* 0x000ee8000020f000 */
[----:B------:R-:W-:-:S02]  /*fec0*/  SHF.R.U64 R13, R2, UR4, R3 ;  /* 0x00000004020d7c19 */ /* 0x000fc40008001203 */
[----:B--2---:R-:W-:-:S05]  /*fed0*/  I2FP.F32.U32 R2, R10 ;  /* 0x0000000a00027245 */ /* 0x004fca0000201000 */
[----:B------:R-:W-:Y:S01]  /*fee0*/  FMUL R4, R2, UR5 ;  /* 0x0000000502047c20 */ /* 0x000fe20008400000 */
[----:B------:R-:W-:Y:S01]  /*fef0*/  SHF.R.U32.HI R2, RZ, UR4, R3 ;  /* 0x00000004ff027c19 */ /* 0x000fe20008011603 */
[----:B------:R-:W-:Y:S02]  /*ff00*/  ULDC UR4, c[0x0][0x658] ;  /* 0x0001960000047ab9 */ /* 0x000fe40000000800 */
[----:B------:R2:W4:Y:S01]  /*ff10*/  F2I.U32.TRUNC.NTZ R18, R4 ;  /* 0x0000000400127305 */ /* 0x000522000020f000 */
[----:B------:R-:W-:Y:S01]  /*ff20*/  SHF.R.U64 R16, R13, UR6, R2 ;  /* 0x000000060d107c19 */ /* 0x000fe20008001202 */
[----:B---3--:R-:W-:Y:S01]  /*ff30*/  IMAD.MOV R6, RZ, RZ, -R6 ;  /* 0x000000ffff067224 */ /* 0x008fe200078e0a06 */
[----:B------:R-:W-:-:S03]  /*ff40*/  SHF.R.U32.HI R3, RZ, UR6, R2 ;  /* 0x00000006ff037c19 */ /* 0x000fc60008011602 */
[----:B0-----:R-:W-:Y:S01]  /*ff50*/  IMAD R12, R7, R6, R12 ;  /* 0x00000006070c7224 */ /* 0x001fe200078e020c */
[--C-:B------:R-:W-:Y:S02]  /*ff60*/  SHF.R.U64 R14, R16, UR4, R3.reuse ;  /* 0x00000004100e7c19 */ /* 0x100fe40008001203 */
[----:B------:R-:W-:-:S03]  /*ff70*/  SHF.R.U32.HI R3, RZ, UR4, R3 ;  /* 0x00000004ff037c19 */ /* 0x000fc60008011603 */
[----:B------:R-:W-:Y:S01]  /*ff80*/  IMAD.MOV.U32 R2, RZ, RZ, R14 ;  /* 0x000000ffff027224 */ /* 0x000fe200078e000e */
[----:B--2-4-:R-:W-:Y:S06]  /*ff90*/  @!P1 BRA `(.L_x_314) ;  /* 0x0000000000289947 */ /* 0x014fec0003800000 */
        /* <DEDUP_REMOVED lines=10> */
.L_x_314:
[----:B------:R-:W-:Y:S01]  /*10040*/  ULDC UR4, c[0x0][0x648] ;  /* 0x0001920000047ab9 */ /* 0x000fe20000000800 */
[----:B------:R-:W-:Y:S01]  /*10050*/  IMAD.MOV R18, RZ, RZ, -R18 ;  /* 0x000000ffff127224 */ /* 0x000fe200078e0a12 */
[----:B------:R-:W-:Y:S01]  /*10060*/  SHF.R.U64 R3, R2, UR4, R3 ;  /* 0x0000000402037c19 */ /* 0x000fe20008001203 */
[----:B------:R-:W-:Y:S01]  /*10070*/  ULDC UR4, c[0x0][0x638] ;  /* 0x00018e0000047ab9 */ /* 0x000fe20000000800 */
[----:B------:R-:W-:Y:S01]  /*10080*/  LOP3.LUT R2, R16, UR20, RZ, 0xc0, !PT ;  /* 0x0000001410027c12 */ /* 0x000fe2000f8ec0ff */
[----:B-1----:R-:W-:Y:S01]  /*10090*/  @P2 IMAD R12, R15, R18, R10 ;  /* 0x000000120f0c2224 */ /* 0x002fe200078e020a */
[----:B------:R-:W-:Y:S01]  /*100a0*/  LOP3.LUT R13, R13, UR16, RZ, 0xc0, !PT ;  /* 0x000000100d0d7c12 */ /* 0x000fe2000f8ec0ff */
[----:B------:R-:W-:Y:S01]  /*100b0*/  IMAD.MOV R5, RZ, RZ, -R3 ;  /* 0x000000ffff057224 */ /* 0x000fe200078e0a03 */
[----:B------:R-:W-:Y:S01]  /*100c0*/  ULDC UR5, c[0x0][0x610] ;  /* 0x0001840000057ab9 */ /* 0x000fe20000000800 */
[----:B------:R-:W-:Y:S02]  /*100d0*/  IMAD R3, R3, UR17, R2 ;  /* 0x0000001103037c24 */ /* 0x000fe4000f8e0202 */
[----:B------:R-:W-:Y:S01]  /*100e0*/  IMAD R14, R5, UR4, R14 ;  /* 0x00000004050e7c24 */ /* 0x000fe2000f8e020e */
[----:B------:R-:W-:Y:S01]  /*100f0*/  ULDC UR4, c[0x0][0x600] ;  /* 0x0001800000047ab9 */ /* 0x000fe20000000800 */
[----:B------:R-:W-:-:S02]  /*10100*/  IMAD R3, R3, UR5, R12 ;  /* 0x0000000503037c24 */ /* 0x000fc4000f8e020c */
[----:B------:R-:W-:Y:S02]  /*10110*/  IMAD R14, R14, UR4, R13 ;  /* 0x000000040e0e7c24 */ /* 0x000fe4000f8e020d */
[----:B------:R-:W-:-:S03]  /*10120*/  IMAD.MOV.U32 R2, RZ, RZ, 0x1 ;  /* 0x00000001ff027424 */ /* 0x000fc600078e00ff */
[----:B------:R-:W-:Y:S02]  /*10130*/  SEL R4, R14, R3, !P2 ;  /* 0x000000030e047207 */ /* 0x000fe40005000000 */
[----:B------:R-:W-:-:S03]  /*10140*/  SEL R3, R3, R14, !P2 ;  /* 0x0000000e03037207 */ /* 0x000fc60005000000 */
[----:B------:R1:W-:Y:S04]  /*10150*/  STL [R1+0x90], R4 ;  /* 0x0000900401007387 */ /* 0x0003e80000100800 */
[----:B------:R1:W-:Y:S04]  /*10160*/  STL [R1+0x7c], R11 ;  /* 0x00007c0b01007387 */ /* 0x0003e80000100800 */
[----:B------:R1:W-:Y:S02]  /*10170*/  STL [R1+0x8c], R3 ;  /* 0x00008c0301007387 */ /* 0x0003e40000100800 */
.L_x_312:
[----:B------:R-:W-:Y:S05]  /*10180*/  BSYNC B1 ;  /* 0x0000000000017941 */ /* 0x000fea0003800000 */
.L_x_311:
[----:B------:R-:W-:-:S13]  /*10190*/  LOP3.LUT P1, RZ, R2, 0xff, RZ, 0xc0, !PT ;  /* 0x000000ff02ff7812 */ /* 0x000fda000782c0ff */
[----:B------:R-:W-:Y:S05]  /*101a0*/  @P1 BRA `(.L_x_315) ;  /* 0xfffffff000f81947 */ /* 0x000fea000383ffff */
[----:B------:R-:W-:Y:S05]  /*101b0*/  BSYNC B0 ;  /* 0x0000000000007941 */ /* 0x000fea0003800000 */
.L_x_303:
[----:B------:R-:W-:-:S03]  /*101c0*/  UMOV UR4, 0xffffffff ;  /* 0xffffffff00047882 */ /* 0x000fc60000000000 */
[----:B------:R-:W-:Y:S05]  /*101d0*/  BRA.DIV UR4, `(.L_x_316) ;  /* 0x0000000e04e07947 */ /* 0x000fea000b800000 */
[----:B------:R-:W-:-:S13]  /*101e0*/  ELECT P0, URZ, PT ;  /* 0x00000000003f782f */ /* 0x000fda0003800000 */
.L_x_350:
[----:B------:R-:W-:Y:S04]  /*101f0*/  BSSY B0, `(.L_x_317) ;  /* 0x00000ce000007945 */ /* 0x000fe80003800000 */
[----:B------:R-:W-:Y:S05]  /*10200*/  @!P0 BRA `(.L_x_318) ;  /* 0x0000000c00308947 */ /* 0x000fea0003800000 */
[----:B------:R-:W-:-:S04]  /*10210*/  ULOP3.LUT UR4, UR13, 0x2, URZ, 0xfc, !UPT ;  /* 0x000000020d047892 */ /* 0x000fc8000f8efc3f */
[----:B------:R-:W-:-:S06]  /*10220*/  UISETP.NE.AND UP0, UPT, UR4, 0x3, UPT ;  /* 0x000000030400788c */ /* 0x000fcc000bf05270 */
[----:B------:R-:W-:-:S13]  /*10230*/  PLOP3.LUT P0, PT, PT, PT, UP0, 0x80, 0x0 ;  /* 0x000000000000781c */ /* 0x000fda0003f0f008 */
[----:B------:R-:W-:Y:S05]  /*10240*/  @!P0 BRA `(.L_x_319) ;  /* 0x0000000000048947 */ /* 0x000fea0003800000 */
[----:B------:R-:W-:Y:S01]  /*10250*/  BPT.TRAP 0x1 ;  /* 0x000000040000795c */ /* 0x000fe20000300000 */
.L_x_319:
[----:B01----:R-:W0:Y:S01]  /*10260*/  S2R R3, SR_CgaCtaId ;  /* 0x0000000000037919 */ /* 0x003e220000008800 */
[----:B------:R-:W-:-:S04]  /*10270*/  MOV R2, 0x400 ;  /* 0x0000040000027802 */ /* 0x000fc80000000f00 */
[----:B0-----:R-:W-:Y:S02]  /*10280*/  LEA R3, R3, R2, 0x18 ;  /* 0x0000000203037211 */ /* 0x001fe400078ec0ff */
[----:B------:R-:W-:-:S03]  /*10290*/  SHF.L.U32 R2, R0, 0x1f, RZ ;  /* 0x0000001f00027819 */ /* 0x000fc600000006ff */
[----:B------:R-:W-:-:S04]  /*102a0*/  VIADD R3, R3, 0xb0 ;  /* 0x000000b003037836 */ /* 0x000fc80000000000 */
[C---:B------:R-:W-:Y:S02]  /*102b0*/  IMAD R7, R8.reuse, 0x8, R3 ;  /* 0x0000000808077824 */ /* 0x040fe400078e0203 */
[----:B------:R-:W-:Y:S02]  /*102c0*/  VIADD R8, R8, 0x1 ;  /* 0x0000000108087836 */ /* 0x000fe40000000000 */
[----:B------:R-:W0:Y:S03]  /*102d0*/  SYNCS.PHASECHK.TRANS64.TRYWAIT P0, [R7+URZ], R2 ;  /* 0x00000002070075a7 */ /* 0x000e26000800017f */
[----:B------:R-:W-:-:S04]  /*102e0*/  ISETP.NE.AND P1, PT, R8, 0x16, PT ;  /* 0x000000160800780c */ /* 0x000fc80003f25270 */
[----:B------:R-:W-:Y:S02]  /*102f0*/  SEL R5, RZ, 0x1, P1 ;  /* 0x00000001ff057807 */ /* 0x000fe40000800000 */
[----:B------:R-:W-:Y:S02]  /*10300*/  SEL R8, R8, RZ, P1 ;  /* 0x000000ff08087207 */ /* 0x000fe40000800000 */
[----:B------:R-:W-:-:S03]  /*10310*/  LOP3.LUT R5, R0, R5, RZ, 0x3c, !PT ;  /* 0x0000000500057212 */ /* 0x000fc600078e3cff */
[----:B------:R-:W-:Y:S01]  /*10320*/  IMAD R9, R8, 0x8, R3 ;  /* 0x0000000808097824 */ /* 0x000fe200078e0203 */
[----:B------:R-:W-:Y:S01]  /*10330*/  SHF.L.U32 R4, R5, 0x1f, RZ ;  /* 0x0000001f05047819 */ /* 0x000fe200000006ff */
[----:B0-----:R-:W-:Y:S06]  /*10340*/  @!P0 BRA `(.L_x_320) ;  /* 0x0000000c00a88947 */ /* 0x001fec0003800000 */
.L_x_351:
[----:B------:R-:W1:Y:S01]  /*10350*/  SYNCS.PHASECHK.TRANS64.TRYWAIT P0, [R9+URZ], R4 ;  /* 0x00000004090075a7 */ /* 0x000e62000800017f */
[----:B------:R-:W-:-:S05]  /*10360*/  VIADD R0, R8, 0x1 ;  /* 0x0000000108007836 */ /* 0x000fca0000000000 */
[----:B------:R-:W-:-:S04]  /*10370*/  ISETP.NE.AND P1, PT, R0, 0x16, PT ;  /* 0x000000160000780c */ /* 0x000fc80003f25270 */
[----:B0-----:R-:W-:Y:S02]  /*10380*/  SEL R2, RZ, 0x1, P1 ;  /* 0x00000001ff027807 */ /* 0x001fe40000800000 */
[----:B------:R-:W-:Y:S02]  /*10390*/  SEL R0, R0, RZ, P1 ;  /* 0x000000ff00007207 */ /* 0x000fe40000800000 */
[----:B------:R-:W-:-:S03]  /*103a0*/  LOP3.LUT R7, R5, R2, RZ, 0x3c, !PT ;  /* 0x0000000205077212 */ /* 0x000fc600078e3cff */
[----:B------:R-:W-:Y:S01]  /*103b0*/  IMAD R6, R0, 0x8, R3 ;  /* 0x0000000800067824 */ /* 0x000fe200078e0203 */
[----:B------:R-:W-:Y:S01]  /*103c0*/  SHF.L.U32 R5, R7, 0x1f, RZ ;  /* 0x0000001f07057819 */ /* 0x000fe200000006ff */
[----:B-1----:R-:W-:Y:S06]  /*103d0*/  @!P0 BRA `(.L_x_321) ;  /* 0x0000000c00988947 */ /* 0x002fec0003800000 */
.L_x_352:
[----:B------:R-:W1:Y:S01]  /*103e0*/  SYNCS.PHASECHK.TRANS64.TRYWAIT P0, [R6+URZ], R5 ;  /* 0x00000005060075a7 */ /* 0x000e62000800017f */
[----:B------:R-:W-:-:S05]  /*103f0*/  VIADD R0, R0, 0x1 ;  /* 0x0000000100007836 */ /* 0x000fca0000000000 */
[----:B------:R-:W-:-:S04]  /*10400*/  ISETP.NE.AND P1, PT, R0, 0x16, PT ;  /* 0x000000160000780c */ /* 0x000fc80003f25270 */
[----:B------:R-:W-:Y:S02]  /*10410*/  SEL R2, RZ, 0x1, P1 ;  /* 0x00000001ff027807 */ /* 0x000fe40000800000 */
[----:B------:R-:W-:Y:S02]  /*10420*/  SEL R0, R0, RZ, P1 ;  /* 0x000000ff00007207 */ /* 0x000fe40000800000 */
[----:B------:R-:W-:-:S03]  /*10430*/  LOP3.LUT R7, R7, R2, RZ, 0x3c, !PT ;  /* 0x0000000207077212 */ /* 0x000fc600078e3cff */
[----:B0-----:R-:W-:Y:S01]  /*10440*/  IMAD R9, R0, 0x8, R3 ;  /* 0x0000000800097824 */ /* 0x001fe200078e0203 */
[----:B------:R-:W-:Y:S01]  /*10450*/  SHF.L.U32 R4, R7, 0x1f, RZ ;  /* 0x0000001f07047819 */ /* 0x000fe200000006ff */
[----:B-1----:R-:W-:Y:S06]  /*10460*/  @!P0 BRA `(.L_x_322) ;  /* 0x0000000c00888947 */ /* 0x002fec0003800000 */
.L_x_353:
        /* <DEDUP_REMOVED lines=9> */
.L_x_354:
        /* <DEDUP_REMOVED lines=9> */
.L_x_355:
        /* <DEDUP_REMOVED lines=9> */
.L_x_356:
        /* <DEDUP_REMOVED lines=9> */
.L_x_357:
        /* <DEDUP_REMOVED lines=9> */
.L_x_358:
        /* <DEDUP_REMOVED lines=9> */
.L_x_359:
        /* <DEDUP_REMOVED lines=9> */
.L_x_360:
        /* <DEDUP_REMOVED lines=9> */
.L_x_361:
        /* <DEDUP_REMOVED lines=9> */
.L_x_362:
        /* <DEDUP_REMOVED lines=9> */
.L_x_363:
        /* <DEDUP_REMOVED lines=9> */
.L_x_364:
        /* <DEDUP_REMOVED lines=9> */
.L_x_365:
        /* <DEDUP_REMOVED lines=9> */
.L_x_366:
        /* <DEDUP_REMOVED lines=9> */
.L_x_367:
        /* <DEDUP_REMOVED lines=9> */
.L_x_368:
        /* <DEDUP_REMOVED lines=9> */
.L_x_369:
        /* <DEDUP_REMOVED lines=9> */
.L_x_370:
[----:B------:R-:W1:Y:S01]  /*10e00*/  SYNCS.PHASECHK.TRANS64.TRYWAIT P0, [R6+URZ], R5 ;  /* 0x00000005060075a7 */ /* 0x000e62000800017f */
[----:B------:R-:W-:-:S05]  /*10e10*/  VIADD R0, R0, 0x1 ;  /* 0x0000000100007836 */ /* 0x000fca0000000000 */
[----:B------:R-:W-:-:S04]  /*10e20*/  ISETP.NE.AND P1, PT, R0, 0x16, PT ;  /* 0x000000160000780c */ /* 0x000fc80003f25270 */
[----:B------:R-:W-:Y:S02]  /*10e30*/  SEL R2, RZ, 0x1, P1 ;  /* 0x00000001ff027807 */ /* 0x000fe40000800000 */
[----:B------:R-:W-:Y:S02]  /*10e40*/  SEL R0, R0, RZ, P1 ;  /* 0x000000ff00007207 */ /* 0x000fe40000800000 */
[----:B------:R-:W-:Y:S01]  /*10e50*/  LOP3.LUT R2, R7, R2, RZ, 0x3c, !PT ;  /* 0x0000000207027212 */ /* 0x000fe200078e3cff */
[----:B-1----:R-:W-:Y:S06]  /*10e60*/  @!P0 BRA `(.L_x_340) ;  /* 0x0000000800708947 */ /* 0x002fec0003800000 */
.L_x_371:
[----:B------:R-:W-:Y:S01]  /*10e70*/  IMAD R3, R0, 0x8, R3 ;  /* 0x0000000800037824 */ /* 0x000fe200078e0203 */
[----:B------:R-:W-:-:S07]  /*10e80*/  SHF.L.U32 R0, R2, 0x1f, RZ ;  /* 0x0000001f02007819 */ /* 0x000fce00000006ff */
.L_x_341:
[----:B--2---:R2:W3:Y:S02]  /*10e90*/  SYNCS.PHASECHK.TRANS64.TRYWAIT P0, [R3+URZ], R0 ;  /* 0x00000000030075a7 */ /* 0x0044e4000800017f */
[----:B---3--:R-:W-:Y:S05]  /*10ea0*/  @!P0 NANOSLEEP.SYNCS 0x989680 ;  /* 0x009896800000895d */ /* 0x008fea0003900000 */
[----:B------:R-:W3:Y:S02]  /*10eb0*/  @!P0 SYNCS.PHASECHK.TRANS64 P0, [R3+URZ], R0 ;  /* 0x00000000030085a7 */ /* 0x000ee4000800007f */
[----:B---3--:R-:W-:Y:S05]  /*10ec0*/  @!P0 BRA `(.L_x_341) ;  /* 0xfffffffc00f08947 */ /* 0x008fea000383ffff */
.L_x_318:
[----:B------:R-:W-:Y:S05]  /*10ed0*/  BSYNC B0 ;  /* 0x0000000000007941 */ /* 0x000fea0003800000 */
.L_x_317:
[----:B------:R-:W-:Y:S05]  /*10ee0*/  EXIT ;  /* 0x000000000000794d */ /* 0x000fea0003800000 */
.L_x_20:
[----:B----4-:R-:W-:-:S04]  /*10ef0*/  IMAD.U32 R3, RZ, RZ, UR17 ;  /* 0x00000011ff037e24 */ /* 0x010fc8000f8e00ff */
[----:B------:R4:W0:Y:S03]  /*10f00*/  SYNCS.PHASECHK.TRANS64.TRYWAIT P0, [R3+URZ+-0x8], R0 ;  /* 0xfffff800030075a7 */ /* 0x000826000800017f */
[----:B0-----:R-:W-:Y:S05]  /*10f10*/  @!P0 NANOSLEEP.SYNCS 0x989680 ;  /* 0x009896800000895d */ /* 0x001fea0003900000 */
[----:B------:R-:W0:Y:S02]  /*10f20*/  @!P0 SYNCS.PHASECHK.TRANS64 P0, [R3+URZ+-0x8], R0 ;  /* 0xfffff800030085a7 */ /* 0x000e24000800007f */
[----:B0-----:R-:W-:Y:S05]  /*10f30*/  @!P0 BRA `(.L_x_20) ;  /* 0xfffffffc00ec8947 */ /* 0x001fea000383ffff */
[----:B------:R-:W-:Y:S05]  /*10f40*/  BRA `(.L_x_342) ;  /* 0xffffff0800d47947 */ /* 0x000fea000383ffff */
.L_x_25:
[----:B-1----:R-:W-:-:S04]  /*10f50*/  IMAD.U32 R3, RZ, RZ, UR6 ;  /* 0x00000006ff037e24 */ /* 0x002fc8000f8e00ff */
[----:B------:R1:W2:Y:S03]  /*10f60*/  SYNCS.PHASECHK.TRANS64.TRYWAIT P0, [R3+URZ], R0 ;  /* 0x00000000030075a7 */ /* 0x0002a6000800017f */
[----:B--2---:R-:W-:Y:S05]  /*10f70*/  @!P0 NANOSLEEP.SYNCS 0x989680 ;  /* 0x009896800000895d */ /* 0x004fea0003900000 */
[----:B------:R-:W2:Y:S02]  /*10f80*/  @!P0 SYNCS.PHASECHK.TRANS64 P0, [R3+URZ], R0 ;  /* 0x00000000030085a7 */ /* 0x000ea4000800007f */
[----:B--2---:R-:W-:Y:S05]  /*10f90*/  @!P0 BRA `(.L_x_25) ;  /* 0xfffffffc00ec8947 */ /* 0x004fea000383ffff */
[----:B------:R-:W-:Y:S05]  /*10fa0*/  BRA `(.L_x_24) ;  /* 0xffffff1400407947 */ /* 0x000fea000383ffff */
.L_x_31:
[----:B-----5:R1:W-:Y:S02]  /*10fb0*/  STL [R1+0xa4], R0 ;  /* 0x0000a40001007387 */ /* 0x0203e40000100800 */
[----:B-1----:R-:W-:-:S04]  /*10fc0*/  IMAD.U32 R0, RZ, RZ, UR9 ;  /* 0x00000009ff007e24 */ /* 0x002fc8000f8e00ff */
[----:B------:R1:W3:Y:S03]  /*10fd0*/  SYNCS.PHASECHK.TRANS64.TRYWAIT P0, [R0+URZ], R229 ;  /* 0x000000e5000075a7 */ /* 0x0002e6000800017f */
[----:B---3--:R-:W-:Y:S05]  /*10fe0*/  @!P0 NANOSLEEP.SYNCS 0x989680 ;  /* 0x009896800000895d */ /* 0x008fea0003900000 */
[----:B------:R1:W3:Y:S02]  /*10ff0*/  @!P0 SYNCS.PHASECHK.TRANS64 P0, [R0+URZ], R229 ;  /* 0x000000e5000085a7 */ /* 0x0002e4000800007f */
[----:B-1----:R1:W5:Y:S02]  /*11000*/  LDL.LU R0, [R1+0xa4] ;  /* 0x0000a40001007983 */ /* 0x0023640000300800 */
[----:B-1-3--:R-:W-:Y:S05]  /*11010*/  @!P0 BRA `(.L_x_31) ;  /* 0xfffffffc00e48947 */ /* 0x00afea000383ffff */
[----:B------:R-:W-:Y:S05]  /*11020*/  BRA `(.L_x_30) ;  /* 0xffffff2400947947 */ /* 0x000fea000383ffff */
.L_x_39:
[----:B0-----:R-:W-:-:S04]  /*11030*/  IMAD.U32 R25, RZ, RZ, UR17 ;  /* 0x00000011ff197e24 */ /* 0x001fc8000f8e00ff */
[----:B------:R0:W3:Y:S03]  /*11040*/  SYNCS.PHASECHK.TRANS64.TRYWAIT P0, [R25+URZ+0x8], R24 ;  /* 0x00000818190075a7 */ /* 0x0000e6000800017f */
[----:B---3--:R-:W-:Y:S05]  /*11050*/  @!P0 NANOSLEEP.SYNCS 0x989680 ;  /* 0x009896800000895d */ /* 0x008fea0003900000 */
[----:B------:R-:W3:Y:S02]  /*11060*/  @!P0 SYNCS.PHASECHK.TRANS64 P0, [R25+URZ+0x8], R24 ;  /* 0x00000818190085a7 */ /* 0x000ee4000800007f */
[----:B---3--:R-:W-:Y:S05]  /*11070*/  @!P0 BRA `(.L_x_39) ;  /* 0xfffffffc00ec8947 */ /* 0x008fea000383ffff */
[----:B------:R-:W-:Y:S05]  /*11080*/  BRA `(.L_x_343) ;  /* 0xffffff4800987947 */ /* 0x000fea000383ffff */
.L_x_304:
[----:B------:R-:W-:Y:S01]  /*11090*/  BSSY B1, `(.L_x_344) ;  /* 0x0000006000017945 */ /* 0x000fe20003800000 */
[----:B------:R-:W-:-:S07]  /*110a0*/  IMAD.MOV.U32 R2, RZ, RZ, -0x1 ;  /* 0xffffffffff027424 */ /* 0x000fce00078e00ff */
[----:B------:R-:W-:Y:S05]  /*110b0*/  WARPSYNC.COLLECTIVE R2, `(.L_x_345) ;  /* 0x00000000020c7348 */ /* 0x000fea0003c00000 */
[----:B------:R-:W-:Y:S02]  /*110c0*/  ELECT P1, UR62, PT ;  /* 0x00000000003e782f */ /* 0x000fe40003820000 */
[----:B------:R-:W-:Y:S01]  /*110d0*/  MOV R2, UR62 ;  /* 0x0000003e00027c02 */ /* 0x000fe20008000f00 */
[----:B------:R-:W-:Y:S10]  /*110e0*/  ENDCOLLECTIVE ;  /* 0x000000000000791b */ /* 0x000ff40003800000 */
.L_x_345:
[----:B------:R-:W-:Y:S05]  /*110f0*/  BSYNC B1 ;  /* 0x0000000000017941 */ /* 0x000fea0003800000 */
.L_x_344:
[----:B------:R-:W-:Y:S05]  /*11100*/  BRA `(.L_x_346) ;  /* 0xffffffe4002c7947 */ /* 0x000fea000383ffff */
.L_x_307:
[----:B-1----:R1:W2:Y:S02]  /*11110*/  SYNCS.PHASECHK.TRANS64.TRYWAIT P1, [R11+URZ+0xb0], R4 ;  /* 0x0000b0040b0075a7 */ /* 0x0022a4000802017f */
[----:B--2---:R-:W-:Y:S05]  /*11120*/  @!P1 NANOSLEEP.SYNCS 0x989680 ;  /* 0x009896800000995d */ /* 0x004fea0003900000 */
[----:B------:R-:W2:Y:S02]  /*11130*/  @!P1 SYNCS.PHASECHK.TRANS64 P1, [R11+URZ+0xb0], R4 ;  /* 0x0000b0040b0095a7 */ /* 0x000ea4000802007f */
[----:B--2---:R-:W-:Y:S05]  /*11140*/  @!P1 BRA `(.L_x_307) ;  /* 0xfffffffc00f09947 */ /* 0x004fea000383ffff */
[----:B------:R-:W-:Y:S05]  /*11150*/  BRA `(.L_x_347) ;  /* 0xffffffe4006c7947 */ /* 0x000fea000383ffff */
.L_x_316:
[----:B------:R-:W-:Y:S01]  /*11160*/  BSSY B0, `(.L_x_348) ;  /* 0x0000006000007945 */ /* 0x000fe20003800000 */
[----:B------:R-:W-:-:S07]  /*11170*/  IMAD.MOV.U32 R2, RZ, RZ, -0x1 ;  /* 0xffffffffff027424 */ /* 0x000fce00078e00ff */
[----:B01----:R-:W-:Y:S05]  /*11180*/  WARPSYNC.COLLECTIVE R2, `(.L_x_349) ;  /* 0x00000000020c7348 */ /* 0x003fea0003c00000 */
[----:B------:R-:W-:Y:S02]  /*11190*/  ELECT P1, UR62, PT ;  /* 0x00000000003e782f */ /* 0x000fe40003820000 */
[----:B------:R-:W-:Y:S01]  /*111a0*/  MOV R2, UR62 ;  /* 0x0000003e00027c02 */ /* 0x000fe20008000f00 */
[----:B01----:R-:W-:Y:S10]  /*111b0*/  ENDCOLLECTIVE ;  /* 0x000000000000791b */ /* 0x003ff40003800000 */
.L_x_349:
[----:B------:R-:W-:Y:S05]  /*111c0*/  BSYNC B0 ;  /* 0x0000000000007941 */ /* 0x000fea0003800000 */
.L_x_348:
[----:B------:R-:W-:Y:S01]  /*111d0*/  PLOP3.LUT P0, PT, P1, PT, PT, 0x80, 0x0 ;  /* 0x000000000000781c */ /* 0x000fe20000f0f070 */
[----:B------:R-:W-:-:S12]  /*111e0*/  BRA `(.L_x_350) ;  /* 0xfffffff000007947 */ /* 0x000fd8000383ffff */
.L_x_320:
[----:B0-----:R0:W1:Y:S02]  /*111f0*/  SYNCS.PHASECHK.TRANS64.TRYWAIT P0, [R7+URZ], R2 ;  /* 0x00000002070075a7 */ /* 0x001064000800017f */
[----:B-1----:R-:W-:Y:S05]  /*11200*/  @!P0 NANOSLEEP.SYNCS 0x989680 ;  /* 0x009896800000895d */ /* 0x002fea0003900000 */
[----:B------:R-:W1:Y:S02]  /*11210*/  @!P0 SYNCS.PHASECHK.TRANS64 P0, [R7+URZ], R2 ;  /* 0x00000002070085a7 */ /* 0x000e64000800007f */
[----:B-1----:R-:W-:Y:S05]  /*11220*/  @!P0 BRA `(.L_x_320) ;  /* 0xfffffffc00f08947 */ /* 0x002fea000383ffff */
[----:B------:R-:W-:Y:S05]  /*11230*/  BRA `(.L_x_351) ;  /* 0xfffffff000447947 */ /* 0x000fea000383ffff */
.L_x_321:
[----:B0-----:R0:W1:Y:S02]  /*11240*/  SYNCS.PHASECHK.TRANS64.TRYWAIT P0, [R9+URZ], R4 ;  /* 0x00000004090075a7 */ /* 0x001064000800017f */
[----:B-1----:R-:W-:Y:S05]  /*11250*/  @!P0 NANOSLEEP.SYNCS 0x989680 ;  /* 0x009896800000895d */ /* 0x002fea0003900000 */
[----:B------:R-:W1:Y:S02]  /*11260*/  @!P0 SYNCS.PHASECHK.TRANS64 P0, [R9+URZ], R4 ;  /* 0x00000004090085a7 */ /* 0x000e64000800007f */
[----:B-1----:R-:W-:Y:S05]  /*11270*/  @!P0 BRA `(.L_x_321) ;  /* 0xfffffffc00f08947 */ /* 0x002fea000383ffff */
[----:B------:R-:W-:Y:S05]  /*11280*/  BRA `(.L_x_352) ;  /* 0xfffffff000547947 */ /* 0x000fea000383ffff */
.L_x_322:
[----:B0-----:R0:W1:Y:S02]  /*11290*/  SYNCS.PHASECHK.TRANS64.TRYWAIT P0, [R6+URZ], R5 ;  /* 0x00000005060075a7 */ /* 0x001064000800017f */
[----:B-1----:R-:W-:Y:S05]  /*112a0*/  @!P0 NANOSLEEP.SYNCS 0x989680 ;  /* 0x009896800000895d */ /* 0x002fea0003900000 */
[----:B------:R-:W1:Y:S02]  /*112b0*/  @!P0 SYNCS.PHASECHK.TRANS64 P0, [R6+URZ], R5 ;  /* 0x00000005060085a7 */ /* 0x000e64000800007f */
[----:B-1----:R-:W-:Y:S05]  /*112c0*/  @!P0 BRA `(.L_x_322) ;  /* 0xfffffffc00f08947 */ /* 0x002fea000383ffff */
[----:B------:R-:W-:Y:S05]  /*112d0*/  BRA `(.L_x_353) ;  /* 0xfffffff000647947 */ /* 0x000fea000383ffff */
.L_x_323:
[----:B0-----:R0:W1:Y:S02]  /*112e0*/  SYNCS.PHASECHK.TRANS64.TRYWAIT P0, [R9+URZ], R4 ;  /* 0x00000004090075a7 */ /* 0x001064000800017f */
[----:B-1----:R-:W-:Y:S05]  /*112f0*/  @!P0 NANOSLEEP.SYNCS 0x989680 ;  /* 0x009896800000895d */ /* 0x002fea0003900000 */
[----:B------:R-:W1:Y:S02]  /*11300*/  @!P0 SYNCS.PHASECHK.TRANS64 P0, [R9+URZ], R4 ;  /* 0x00000004090085a7 */ /* 0x000e64000800007f */
[----:B-1----:R-:W-:Y:S05]  /*11310*/  @!P0 BRA `(.L_x_323) ;  /* 0xfffffffc00f08947 */ /* 0x002fea000383ffff */
[----:B------:R-:W-:Y:S05]  /*11320*/  BRA `(.L_x_354) ;  /* 0xfffffff000747947 */ /* 0x000fea000383ffff */
.L_x_324:
[----:B0-----:R0:W1:Y:S02]  /*11330*/  SYNCS.PHASECHK.TRANS64.TRYWAIT P0, [R6+URZ], R5 ;  /* 0x00000005060075a7 */ /* 0x001064000800017f */
[----:B-1----:R-:W-:Y:S05]  /*11340*/  @!P0 NANOSLEEP.SYNCS 0x989680 ;  /* 0x009896800000895d */ /* 0x002fea0003900000 */
[----:B------:R-:W1:Y:S02]  /*11350*/  @!P0 SYNCS.PHASECHK.TRANS64 P0, [R6+URZ], R5 ;  /* 0x00000005060085a7 */ /* 0x000e64000800007f */
[----:B-1----:R-:W-:Y:S05]  /*11360*/  @!P0 BRA `(.L_x_324) ;  /* 0xfffffffc00f08947 */ /* 0x002fea000383ffff */
[----:B------:R-:W-:Y:S05]  /*11370*/  BRA `(.L_x_355) ;  /* 0xfffffff000847947 */ /* 0x000fea000383ffff */
.L_x_325:
[----:B0-----:R0:W1:Y:S02]  /*11380*/  SYNCS.PHASECHK.TRANS64.TRYWAIT P0, [R9+URZ], R4 ;  /* 0x00000004090075a7 */ /* 0x001064000800017f */
[----:B-1----:R-:W-:Y:S05]  /*11390*/  @!P0 NANOSLEEP.SYNCS 0x989680 ;  /* 0x009896800000895d */ /* 0x002fea0003900000 */
[----:B------:R-:W1:Y:S02]  /*113a0*/  @!P0 SYNCS.PHASECHK.TRANS64 P0, [R9+URZ], R4 ;  /* 0x00000004090085a7 */ /* 0x000e64000800007f */
[----:B-1----:R-:W-:Y:S05]  /*113b0*/  @!P0 BRA `(.L_x_325) ;  /* 0xfffffffc00f08947 */ /* 0x002fea000383ffff */
[----:B------:R-:W-:Y:S05]  /*113c0*/  BRA `(.L_x_356) ;  /* 0xfffffff000947947 */ /* 0x000fea000383ffff */
.L_x_326:
[----:B0-----:R0:W1:Y:S02]  /*113d0*/  SYNCS.PHASECHK.TRANS64.TRYWAIT P0, [R6+URZ], R5 ;  /* 0x00000005060075a7 */ /* 0x001064000800017f */
[----:B-1----:R-:W-:Y:S05]  /*113e0*/  @!P0 NANOSLEEP.SYNCS 0x989680 ;  /* 0x009896800000895d */ /* 0x002fea0003900000 */
[----:B------:R-:W1:Y:S02]  /*113f0*/  @!P0 SYNCS.PHASECHK.TRANS64 P0, [R6+URZ], R5 ;  /* 0x00000005060085a7 */ /* 0x000e64000800007f */
[----:B-1----:R-:W-:Y:S05]  /*11400*/  @!P0 BRA `(.L_x_326) ;  /* 0xfffffffc00f08947 */ /* 0x002fea000383ffff */
[----:B------:R-:W-:Y:S05]  /*11410*/  BRA `(.L_x_357) ;  /* 0xfffffff000a47947 */ /* 0x000fea000383ffff */
.L_x_327:
[----:B0-----:R0:W1:Y:S02]  /*11420*/  SYNCS.PHASECHK.TRANS64.TRYWAIT P0, [R9+URZ], R4 ;  /* 0x00000004090075a7 */ /* 0x001064000800017f */
[----:B-1----:R-:W-:Y:S05]  /*11430*/  @!P0 NANOSLEEP.SYNCS 0x989680 ;  /* 0x009896800000895d */ /* 0x002fea0003900000 */
[----:B------:R-:W1:Y:S02]  /*11440*/  @!P0 SYNCS.PHASECHK.TRANS64 P0, [R9+URZ], R4 ;  /* 0x00000004090085a7 */ /* 0x000e64000800007f */
[----:B-1----:R-:W-:Y:S05]  /*11450*/  @!P0 BRA `(.L_x_327) ;  /* 0xfffffffc00f08947 */ /* 0x002fea000383ffff */
[----:B------:R-:W-:Y:S05]  /*11460*/  BRA `(.L_x_358) ;  /* 0xfffffff000b47947 */ /* 0x000fea000383ffff */
.L_x_328:
[----:B0-----:R0:W1:Y:S02]  /*11470*/  SYNCS.PHASECHK.TRANS64.TRYWAIT P0, [R6+URZ], R5 ;  /* 0x00000005060075a7 */ /* 0x001064000800017f */
[----:B-1----:R-:W-:Y:S05]  /*11480*/  @!P0 NANOSLEEP.SYNCS 0x989680 ;  /* 0x009896800000895d */ /* 0x002fea0003900000 */
[----:B------:R-:W1:Y:S02]  /*11490*/  @!P0 SYNCS.PHASECHK.TRANS64 P0, [R6+URZ], R5 ;  /* 0x00000005060085a7 */ /* 0x000e64000800007f */
[----:B-1----:R-:W-:Y:S05]  /*114a0*/  @!P0 BRA `(.L_x_328) ;  /* 0xfffffffc00f08947 */ /* 0x002fea000383ffff */
[----:B------:R-:W-:Y:S05]  /*114b0*/  BRA `(.L_x_359) ;  /* 0xfffffff000c47947 */ /* 0x000fea000383ffff */
.L_x_329:
[----:B0-----:R0:W1:Y:S02]  /*114c0*/  SYNCS.PHASECHK.TRANS64.TRYWAIT P0, [R9+URZ], R4 ;  /* 0x00000004090075a7 */ /* 0x001064000800017f */
[----:B-1----:R-:W-:Y:S05]  /*114d0*/  @!P0 NANOSLEEP.SYNCS 0x989680 ;  /* 0x009896800000895d */ /* 0x002fea0003900000 */
[----:B------:R-:W1:Y:S02]  /*114e0*/  @!P0 SYNCS.PHASECHK.TRANS64 P0, [R9+URZ], R4 ;  /* 0x00000004090085a7 */ /* 0x000e64000800007f */
[----:B-1----:R-:W-:Y:S05]  /*114f0*/  @!P0 BRA `(.L_x_329) ;  /* 0xfffffffc00f08947 */ /* 0x002fea000383ffff */
[----:B------:R-:W-:Y:S05]  /*11500*/  BRA `(.L_x_360) ;  /* 0xfffffff000d47947 */ /* 0x000fea000383ffff */
.L_x_330:
[----:B0-----:R0:W1:Y:S02]  /*11510*/  SYNCS.PHASECHK.TRANS64.TRYWAIT P0, [R6+URZ], R5 ;  /* 0x00000005060075a7 */ /* 0x001064000800017f */
[----:B-1----:R-:W-:Y:S05]  /*11520*/  @!P0 NANOSLEEP.SYNCS 0x989680 ;  /* 0x009896800000895d */ /* 0x002fea0003900000 */
[----:B------:R-:W1:Y:S02]  /*11530*/  @!P0 SYNCS.PHASECHK.TRANS64 P0, [R6+URZ], R5 ;  /* 0x00000005060085a7 */ /* 0x000e64000800007f */
[----:B-1----:R-:W-:Y:S05]  /*11540*/  @!P0 BRA `(.L_x_330) ;  /* 0xfffffffc00f08947 */ /* 0x002fea000383ffff */
[----:B------:R-:W-:Y:S05]  /*11550*/  BRA `(.L_x_361) ;  /* 0xfffffff000e47947 */ /* 0x000fea000383ffff */
.L_x_331:
[----:B0-----:R0:W1:Y:S02]  /*11560*/  SYNCS.PHASECHK.TRANS64.TRYWAIT P0, [R9+URZ], R4 ;  /* 0x00000004090075a7 */ /* 0x001064000800017f */
[----:B-1----:R-:W-:Y:S05]  /*11570*/  @!P0 NANOSLEEP.SYNCS 0x989680 ;  /* 0x009896800000895d */ /* 0x002fea0003900000 */
[----:B------:R-:W1:Y:S02]  /*11580*/  @!P0 SYNCS.PHASECHK.TRANS64 P0, [R9+URZ], R4 ;  /* 0x00000004090085a7 */ /* 0x000e64000800007f */
[----:B-1----:R-:W-:Y:S05]  /*11590*/  @!P0 BRA `(.L_x_331) ;  /* 0xfffffffc00f08947 */ /* 0x002fea000383ffff */
[----:B------:R-:W-:Y:S05]  /*115a0*/  BRA `(.L_x_362) ;  /* 0xfffffff000f47947 */ /* 0x000fea000383ffff */
.L_x_332:
[----:B0-----:R0:W1:Y:S02]  /*115b0*/  SYNCS.PHASECHK.TRANS64.TRYWAIT P0, [R6+URZ], R5 ;  /* 0x00000005060075a7 */ /* 0x001064000800017f */
[----:B-1----:R-:W-:Y:S05]  /*115c0*/  @!P0 NANOSLEEP.SYNCS 0x989680 ;  /* 0x009896800000895d */ /* 0x002fea0003900000 */
[----:B------:R-:W1:Y:S02]  /*115d0*/  @!P0 SYNCS.PHASECHK.TRANS64 P0, [R6+URZ], R5 ;  /* 0x00000005060085a7 */ /* 0x000e64000800007f */
[----:B-1----:R-:W-:Y:S05]  /*115e0*/  @!P0 BRA `(.L_x_332) ;  /* 0xfffffffc00f08947 */ /* 0x002fea000383ffff */
[----:B------:R-:W-:Y:S05]  /*115f0*/  BRA `(.L_x_363) ;  /* 0xfffffff400047947 */ /* 0x000fea000383ffff */
.L_x_333:
[----:B0-----:R0:W1:Y:S02]  /*11600*/  SYNCS.PHASECHK.TRANS64.TRYWAIT P0, [R9+URZ], R4 ;  /* 0x00000004090075a7 */ /* 0x001064000800017f */
[----:B-1----:R-:W-:Y:S05]  /*11610*/  @!P0 NANOSLEEP.SYNCS 0x989680 ;  /* 0x009896800000895d */ /* 0x002fea0003900000 */
[----:B------:R-:W1:Y:S02]  /*11620*/  @!P0 SYNCS.PHASECHK.TRANS64 P0, [R9+URZ], R4 ;  /* 0x00000004090085a7 */ /* 0x000e64000800007f */
[----:B-1----:R-:W-:Y:S05]  /*11630*/  @!P0 BRA `(.L_x_333) ;  /* 0xfffffffc00f08947 */ /* 0x002fea000383ffff */
[----:B------:R-:W-:Y:S05]  /*11640*/  BRA `(.L_x_364) ;  /* 0xfffffff400147947 */ /* 0x000fea000383ffff */
.L_x_334:
[----:B0-----:R0:W1:Y:S02]  /*11650*/  SYNCS.PHASECHK.TRANS64.TRYWAIT P0, [R6+URZ], R5 ;  /* 0x00000005060075a7 */ /* 0x001064000800017f */
[----:B-1----:R-:W-:Y:S05]  /*11660*/  @!P0 NANOSLEEP.SYNCS 0x989680 ;  /* 0x009896800000895d */ /* 0x002fea0003900000 */
[----:B------:R-:W1:Y:S02]  /*11670*/  @!P0 SYNCS.PHASECHK.TRANS64 P0, [R6+URZ], R5 ;  /* 0x00000005060085a7 */ /* 0x000e64000800007f */
[----:B-1----:R-:W-:Y:S05]  /*11680*/  @!P0 BRA `(.L_x_334) ;  /* 0xfffffffc00f08947 */ /* 0x002fea000383ffff */
[----:B------:R-:W-:Y:S05]  /*11690*/  BRA `(.L_x_365) ;  /* 0xfffffff400247947 */ /* 0x000fea000383ffff */
.L_x_335:
[----:B0-----:R0:W1:Y:S02]  /*116a0*/  SYNCS.PHASECHK.TRANS64.TRYWAIT P0, [R9+URZ], R4 ;  /* 0x00000004090075a7 */ /* 0x001064000800017f */
[----:B-1----:R-:W-:Y:S05]  /*116b0*/  @!P0 NANOSLEEP.SYNCS 0x989680 ;  /* 0x009896800000895d */ /* 0x002fea0003900000 */
[----:B------:R-:W1:Y:S02]  /*116c0*/  @!P0 SYNCS.PHASECHK.TRANS64 P0, [R9+URZ], R4 ;  /* 0x00000004090085a7 */ /* 0x000e64000800007f */
[----:B-1----:R-:W-:Y:S05]  /*116d0*/  @!P0 BRA `(.L_x_335) ;  /* 0xfffffffc00f08947 */ /* 0x002fea000383ffff */
[----:B------:R-:W-:Y:S05]  /*116e0*/  BRA `(.L_x_366) ;  /* 0xfffffff400347947 */ /* 0x000fea000383ffff */
.L_x_336:
[----:B0-----:R0:W1:Y:S02]  /*116f0*/  SYNCS.PHASECHK.TRANS64.TRYWAIT P0, [R6+URZ], R5 ;  /* 0x00000005060075a7 */ /* 0x001064000800017f */
[----:B-1----:R-:W-:Y:S05]  /*11700*/  @!P0 NANOSLEEP.SYNCS 0x989680 ;  /* 0x009896800000895d */ /* 0x002fea0003900000 */
[----:B------:R-:W1:Y:S02]  /*11710*/  @!P0 SYNCS.PHASECHK.TRANS64 P0, [R6+URZ], R5 ;  /* 0x00000005060085a7 */ /* 0x000e64000800007f */
[----:B-1----:R-:W-:Y:S05]  /*11720*/  @!P0 BRA `(.L_x_336) ;  /* 0xfffffffc00f08947 */ /* 0x002fea000383ffff */
[----:B------:R-:W-:Y:S05]  /*11730*/  BRA `(.L_x_367) ;  /* 0xfffffff400447947 */ /* 0x000fea000383ffff */
.L_x_337:
[----:B0-----:R0:W1:Y:S02]  /*11740*/  SYNCS.PHASECHK.TRANS64.TRYWAIT P0, [R9+URZ], R4 ;  /* 0x00000004090075a7 */ /* 0x001064000800017f */
[----:B-1----:R-:W-:Y:S05]  /*11750*/  @!P0 NANOSLEEP.SYNCS 0x989680 ;  /* 0x009896800000895d */ /* 0x002fea0003900000 */
[----:B------:R-:W1:Y:S02]  /*11760*/  @!P0 SYNCS.PHASECHK.TRANS64 P0, [R9+URZ], R4 ;  /* 0x00000004090085a7 */ /* 0x000e64000800007f */
[----:B-1----:R-:W-:Y:S05]  /*11770*/  @!P0 BRA `(.L_x_337) ;  /* 0xfffffffc00f08947 */ /* 0x002fea000383ffff */
[----:B------:R-:W-:Y:S05]  /*11780*/  BRA `(.L_x_368) ;  /* 0xfffffff400547947 */ /* 0x000fea000383ffff */
.L_x_338:
[----:B0-----:R0:W1:Y:S02]  /*11790*/  SYNCS.PHASECHK.TRANS64.TRYWAIT P0, [R6+URZ], R5 ;  /* 0x00000005060075a7 */ /* 0x001064000800017f */
[----:B-1----:R-:W-:Y:S05]  /*117a0*/  @!P0 NANOSLEEP.SYNCS 0x989680 ;  /* 0x009896800000895d */ /* 0x002fea0003900000 */
[----:B------:R-:W1:Y:S02]  /*117b0*/  @!P0 SYNCS.PHASECHK.TRANS64 P0, [R6+URZ], R5 ;  /* 0x00000005060085a7 */ /* 0x000e64000800007f */
[----:B-1----:R-:W-:Y:S05]  /*117c0*/  @!P0 BRA `(.L_x_338) ;  /* 0xfffffffc00f08947 */ /* 0x002fea000383ffff */
[----:B------:R-:W-:Y:S05]  /*117d0*/  BRA `(.L_x_369) ;  /* 0xfffffff400647947 */ /* 0x000fea000383ffff */
.L_x_339:
[----:B0-----:R0:W1:Y:S02]  /*117e0*/  SYNCS.PHASECHK.TRANS64.TRYWAIT P0, [R9+URZ], R4 ;  /* 0x00000004090075a7 */ /* 0x001064000800017f */
[----:B-1----:R-:W-:Y:S05]  /*117f0*/  @!P0 NANOSLEEP.SYNCS 0x989680 ;  /* 0x009896800000895d */ /* 0x002fea0003900000 */
[----:B------:R-:W1:Y:S02]  /*11800*/  @!P0 SYNCS.PHASECHK.TRANS64 P0, [R9+URZ], R4 ;  /* 0x00000004090085a7 */ /* 0x000e64000800007f */
[----:B-1----:R-:W-:Y:S05]  /*11810*/  @!P0 BRA `(.L_x_339) ;  /* 0xfffffffc00f08947 */ /* 0x002fea000383ffff */
[----:B------:R-:W-:Y:S05]  /*11820*/  BRA `(.L_x_370) ;  /* 0xfffffff400747947 */ /* 0x000fea000383ffff */
.L_x_340:
[----:B-1----:R1:W2:Y:S02]  /*11830*/  SYNCS.PHASECHK.TRANS64.TRYWAIT P0, [R6+URZ], R5 ;  /* 0x00000005060075a7 */ /* 0x0022a4000800017f */
[----:B--2---:R-:W-:Y:S05]  /*11840*/  @!P0 NANOSLEEP.SYNCS 0x989680 ;  /* 0x009896800000895d */ /* 0x004fea0003900000 */
[----:B------:R-:W2:Y:S02]  /*11850*/  @!P0 SYNCS.PHASECHK.TRANS64 P0, [R6+URZ], R5 ;  /* 0x00000005060085a7 */ /* 0x000ea4000800007f */
[----:B--2---:R-:W-:Y:S05]  /*11860*/  @!P0 BRA `(.L_x_340) ;  /* 0xfffffffc00f08947 */ /* 0x004fea000383ffff */
[----:B------:R-:W-:Y:S05]  /*11870*/  BRA `(.L_x_371) ;  /* 0xfffffff4007c7947 */ /* 0x000fea000383ffff */
.L_x_372:
[----:B------:R-:W-:-:S00]  /*11880*/  BRA `(.L_x_372) ;  /* 0xfffffffc00fc7947 */ /* 0x000fc0000383ffff */
[----:B------:R-:W-:-:S00]  /*11890*/  NOP ;  /* 0x0000000000007918 */ /* 0x000fc00000000000 */
        /* <DEDUP_REMOVED lines=14> */
.L_x_373:


//--------------------- .nv.shared._ZN7cutlass13device_kernelINS_4gemm6kernel13GemmUniversalIN4cute5tupleIJiiiiEEENS1_10collective13CollectiveMmaINS1_37MainloopSm90TmaGmmaWarpSpecializedFP8ILi22ENS5_IJNS4_1CILi2EEENSA_ILi4EEENSA_ILi1EEEEEENS1_32KernelTmaWarpSpecializedPingpongEEENS5_IJNSA_ILi64EEENSA_ILi256EEENSA_ILi32EEEEEENS_12float_e5m2_tENS5_IJlSD_lEEESL_SM_NS4_8TiledMMAINS4_8MMA_AtomIJNS4_4SM904GMMA31MMA_64x256x32_F32E5M2E5M2_SS_TNILNSQ_7ScaleInE1ELSS_1EEEEEENS4_6LayoutINS5_IJSD_SD_SD_EEENS5_IJNSA_ILi0EEESX_SX_EEEEENS5_IJNS4_10UnderscoreES10_S10_EEEEENS4_23SM90_TMA_LOAD_MULTICASTENS4_14ComposedLayoutINS4_7SwizzleILi1ELi4ELi3EEENS4_18smem_ptr_flag_bitsILi8EEENSV_INS5_IJNSA_ILi8EEESJ_EEENS5_IJSJ_SD_EEEEEEEvNS4_8identityES13_S1D_vS1E_EENS_8epilogue10collective6detail29Sm90TmaWarpSpecializedAdapterINS1H_15DefaultEpilogueISL_SM_SM_NS1G_6thread17LinearCombinationISL_Li1EffLNS1L_9ScaleType4KindE0ELNS_15FloatRoundStyleE2ESL_EENS1_15EpilogueDefaultEEEEEvvEEEEvNT_6ParamsE --------------------------
	.section	.nv.shared._ZN7cutlass13device_kernelINS_4gemm6kernel13GemmUniversalIN4cute5tupleIJiiiiEEENS1_10collective13CollectiveMmaINS1_37MainloopSm90TmaGmmaWarpSpecializedFP8ILi22ENS5_IJNS4_1CILi2EEENSA_ILi4EEENSA_ILi1EEEEEENS1_32KernelTmaWarpSpecializedPingpongEEENS5_IJNSA_ILi64EEENSA_ILi256EEENSA_ILi32EEEEEENS_12float_e5m2_tENS5_IJlSD_lEEESL_SM_NS4_8TiledMMAINS4_8MMA_AtomIJNS4_4SM904GMMA31MMA_64x256x32_F32E5M2E5M2_SS_TNILNSQ_7ScaleInE1ELSS_1EEEEEENS4_6LayoutINS5_IJSD_SD_SD_EEENS5_IJNSA_ILi0EEESX_SX_EEEEENS5_IJNS4_10UnderscoreES10_S10_EEEEENS4_23SM90_TMA_LOAD_MULTICASTENS4_14ComposedLayoutINS4_7SwizzleILi1ELi4ELi3EEENS4_18smem_ptr_flag_bitsILi8EEENSV_INS5_IJNSA_ILi8EEESJ_EEENS5_IJSJ_SD_EEEEEEEvNS4_8identityES13_S1D_vS1E_EENS_8epilogue10collective6detail29Sm90TmaWarpSpecializedAdapterINS1H_15DefaultEpilogueISL_SM_SM_NS1G_6thread17LinearCombinationISL_Li1EffLNS1L_9ScaleType4KindE0ELNS_15FloatRoundStyleE2ESL_EENS1_15EpilogueDefaultEEEEEvvEEEEvNT_6ParamsE,"aw",@nobits
	.sectionflags	@""
	.align	16
	.zero		1024


//--------------------- .nv.shared.reserved.0     --------------------------
	.section	.nv.shared.reserved.0,"aw",@nobits
	.weak		__nv_reservedSMEM_offset_0_alias
	.size		__nv_reservedSMEM_offset_0_alias, 0, 0
	.other		__nv_reservedSMEM_offset_0_alias,@"STO_CUDA_RESERVED_SHARED STV_DEFAULT"
__nv_reservedSMEM_offset_0_alias:
	.zero		0


//--------------------- .nv.global                --------------------------
	.section	.nv.global,"aw",@nobits
.nv.global:
	.type		_ZN40_INTERNAL_70dc2a07_4_k_cu_53bfee47_225334cute1_E,@object
	.size		_ZN40_INTERNAL_70dc2a07_4_k_cu_53bfee47_225334cute1_E,(_ZN40_INTERNAL_70dc2a07_4_k_cu_53bfee47_225334cuda3std3__45__cpo6cbeginE - _ZN40_INTERNAL_70dc2a07_4_k_cu_53bfee47_225334cute1_E)
_ZN40_INTERNAL_70dc2a07_4_k_cu_53bfee47_225334cute1_E:
	.zero		1
	.type		_ZN40_INTERNAL_70dc2a07_4_k_cu_53bfee47_225334cuda3std3__45__cpo6cbeginE,@object
	.size		_ZN40_INTERNAL_70dc2a07_4_k_cu_53bfee47_225334cuda3std3__45__cpo6cbeginE,(_ZN40_INTERNAL_70dc2a07_4_k_cu_53bfee47_225334cuda3std3__48in_placeE - _ZN40_INTERNAL_70dc2a07_4_k_cu_53bfee47_225334cuda3std3__45__cpo6cbeginE)
_ZN40_INTERNAL_70dc2a07_4_k_cu_53bfee47_225334cuda3std3__45__cpo6cbeginE:
	.zero		1
	.type		_ZN40_INTERNAL_70dc2a07_4_k_cu_53bfee47_225334cuda3std3__48in_placeE,@object
	.size		_ZN40_INTERNAL_70dc2a07_4_k_cu_53bfee47_225334cuda3std3__48in_placeE,(_ZN40_INTERNAL_70dc2a07_4_k_cu_53bfee47_225334cuda3std6ranges3__45__cpo9iter_moveE - _ZN40_INTERNAL_70dc2a07_4_k_cu_53bfee47_225334cuda3std3__48in_placeE)
_ZN40_INTERNAL_70dc2a07_4_k_cu_53bfee47_225334cuda3std3__48in_placeE:
	.zero		1
	.type		_ZN40_INTERNAL_70dc2a07_4_k_cu_53bfee47_225334cuda3std6ranges3__45__cpo9iter_moveE,@object
	.size		_ZN40_INTERNAL_70dc2a07_4_k_cu_53bfee47_225334cuda3std6ranges3__45__cpo9iter_moveE,(_ZN40_INTERNAL_70dc2a07_4_k_cu_53bfee47_225334cuda3std3__45__cpo5beginE - _ZN40_INTERNAL_70dc2a07_4_k_cu_53bfee47_225334cuda3std6ranges3__45__cpo9iter_moveE)
_ZN40_INTERNAL_70dc2a07_4_k_cu_53bfee47_225334cuda3std6ranges3__45__cpo9iter_moveE:
	.zero		1
	.type		_ZN40_INTERNAL_70dc2a07_4_k_cu_53bfee47_225334cuda3std3__45__cpo5beginE,@object
	.size		_ZN40_INTERNAL_70dc2a07_4_k_cu_53bfee47_225334cuda3std3__45__cpo5beginE,(_ZN40_INTERNAL_70dc2a07_4_k_cu_53bfee47_225334cuda3std3__442_GLOBAL__N__70dc2a07_4_k_cu_53bfee47_225336ignoreE - _ZN40_INTERNAL_70dc2a07_4_k_cu_53bfee47_225334cuda3std3__45__cpo5beginE)
_ZN40_INTERNAL_70dc2a07_4_k_cu_53bfee47_225334cuda3std3__45__cpo5beginE:
	.zero		1
	.type		_ZN40_INTERNAL_70dc2a07_4_k_cu_53bfee47_225334cuda3std3__442_GLOBAL__N__70dc2a07_4_k_cu_53bfee47_225336ignoreE,@object
	.size		_ZN40_INTERNAL_70dc2a07_4_k_cu_53bfee47_225334cuda3std3__442_GLOBAL__N__70dc2a07_4_k_cu_53bfee47_225336ignoreE,(_ZN40_INTERNAL_70dc2a07_4_k_cu_53bfee47_225334cute7productE - _ZN40_INTERNAL_70dc2a07_4_k_cu_53bfee47_225334cuda3std3__442_GLOBAL__N__70dc2a07_4_k_cu_53bfee47_225336ignoreE)
_ZN40_INTERNAL_70dc2a07_4_k_cu_53bfee47_225334cuda3std3__442_GLOBAL__N__70dc2a07_4_k_cu_53bfee47_225336ignoreE:
	.zero		1
	.type		_ZN40_INTERNAL_70dc2a07_4_k_cu_53bfee47_225334cute7productE,@object
	.size		_ZN40_INTERNAL_70dc2a07_4_k_cu_53bfee47_225334cute7productE,(_ZN40_INTERNAL_70dc2a07_4_k_cu_53bfee47_225334cuda3std3__45__cpo3endE - _ZN40_INTERNAL_70dc2a07_4_k_cu_53bfee47_225334cute7productE)
_ZN40_INTERNAL_70dc2a07_4_k_cu_53bfee47_225334cute7productE:
	.zero		1
	.type		_ZN40_INTERNAL_70dc2a07_4_k_cu_53bfee47_225334cuda3std3__45__cpo3endE,@object
	.size		_ZN40_INTERNAL_70dc2a07_4_k_cu_53bfee47_225334cuda3std3__45__cpo3endE,(_ZN40_INTERNAL_70dc2a07_4_k_cu_53bfee47_225334cuda3std3__419piecewise_constructE - _ZN40_INTERNAL_70dc2a07_4_k_cu_53bfee47_225334cuda3std3__45__cpo3endE)
_ZN40_INTERNAL_70dc2a07_4_k_cu_53bfee47_225334cuda3std3__45__cpo3endE:
	.zero		1
	.type		_ZN40_INTERNAL_70dc2a07_4_k_cu_53bfee47_225334cuda3std3__419piecewise_constructE,@object
	.size		_ZN40_INTERNAL_70dc2a07_4_k_cu_53bfee47_225334cuda3std3__419piecewise_constructE,(_ZN40_INTERNAL_70dc2a07_4_k_cu_53bfee47_225334cuda3std3__45__cpo4cendE - _ZN40_INTERNAL_70dc2a07_4_k_cu_53bfee47_225334cuda3std3__419piecewise_constructE)
_ZN40_INTERNAL_70dc2a07_4_k_cu_53bfee47_225334cuda3std3__419piecewise_constructE:
	.zero		1
	.type		_ZN40_INTERNAL_70dc2a07_4_k_cu_53bfee47_225334cuda3std3__45__cpo4cendE,@object
	.size		_ZN40_INTERNAL_70dc2a07_4_k_cu_53bfee47_225334cuda3std3__45__cpo4cendE,(_ZN40_INTERNAL_70dc2a07_4_k_cu_53bfee47_225334cuda3std6ranges3__45__cpo4swapE - _ZN40_INTERNAL_70dc2a07_4_k_cu_53bfee47_225334cuda3std3__45__cpo4cendE)
_ZN40_INTERNAL_70dc2a07_4_k_cu_53bfee47_225334cuda3std3__45__cpo4cendE:
	.zero		1
	.type		_ZN40_INTERNAL_70dc2a07_4_k_cu_53bfee47_225334cuda3std6ranges3__45__cpo4swapE,@object
	.size		_ZN40_INTERNAL_70dc2a07_4_k_cu_53bfee47_225334cuda3std6ranges3__45__cpo4swapE,(.L_7 - _ZN40_INTERNAL_70dc2a07_4_k_cu_53bfee47_225334cuda3std6ranges3__45__cpo4swapE)
_ZN40_INTERNAL_70dc2a07_4_k_cu_53bfee47_225334cuda3std6ranges3__45__cpo4swapE:
	.zero		1
.L_7:


//--------------------- .nv.constant0._ZN7cutlass13device_kernelINS_4gemm6kernel13GemmUniversalIN4cute5tupleIJiiiiEEENS1_10collective13CollectiveMmaINS1_37MainloopSm90TmaGmmaWarpSpecializedFP8ILi22ENS5_IJNS4_1CILi2EEENSA_ILi4EEENSA_ILi1EEEEEENS1_32KernelTmaWarpSpecializedPingpongEEENS5_IJNSA_ILi64EEENSA_ILi256EEENSA_ILi32EEEEEENS_12float_e5m2_tENS5_IJlSD_lEEESL_SM_NS4_8TiledMMAINS4_8MMA_AtomIJNS4_4SM904GMMA31MMA_64x256x32_F32E5M2E5M2_SS_TNILNSQ_7ScaleInE1ELSS_1EEEEEENS4_6LayoutINS5_IJSD_SD_SD_EEENS5_IJNSA_ILi0EEESX_SX_EEEEENS5_IJNS4_10UnderscoreES10_S10_EEEEENS4_23SM90_TMA_LOAD_MULTICASTENS4_14ComposedLayoutINS4_7SwizzleILi1ELi4ELi3EEENS4_18smem_ptr_flag_bitsILi8EEENSV_INS5_IJNSA_ILi8EEESJ_EEENS5_IJSJ_SD_EEEEEEEvNS4_8identityES13_S1D_vS1E_EENS_8epilogue10collective6detail29Sm90TmaWarpSpecializedAdapterINS1H_15DefaultEpilogueISL_SM_SM_NS1G_6thread17LinearCombinationISL_Li1EffLNS1L_9ScaleType4KindE0ELNS_15FloatRoundStyleE2ESL_EENS1_15EpilogueDefaultEEEEEvvEEEEvNT_6ParamsE --------------------------
	.section	.nv.constant0._ZN7cutlass13device_kernelINS_4gemm6kernel13GemmUniversalIN4cute5tupleIJiiiiEEENS1_10collective13CollectiveMmaINS1_37MainloopSm90TmaGmmaWarpSpecializedFP8ILi22ENS5_IJNS4_1CILi2EEENSA_ILi4EEENSA_ILi1EEEEEENS1_32KernelTmaWarpSpecializedPingpongEEENS5_IJNSA_ILi64EEENSA_ILi256EEENSA_ILi32EEEEEENS_12float_e5m2_tENS5_IJlSD_lEEESL_SM_NS4_8TiledMMAINS4_8MMA_AtomIJNS4_4SM904GMMA31MMA_64x256x32_F32E5M2E5M2_SS_TNILNSQ_7ScaleInE1ELSS_1EEEEEENS4_6LayoutINS5_IJSD_SD_SD_EEENS5_IJNSA_ILi0EEESX_SX_EEEEENS5_IJNS4_10UnderscoreES10_S10_EEEEENS4_23SM90_TMA_LOAD_MULTICASTENS4_14ComposedLayoutINS4_7SwizzleILi1ELi4ELi3EEENS4_18smem_ptr_flag_bitsILi8EEENSV_INS5_IJNSA_ILi8EEESJ_EEENS5_IJSJ_SD_EEEEEEEvNS4_8identityES13_S1D_vS1E_EENS_8epilogue10collective6detail29Sm90TmaWarpSpecializedAdapterINS1H_15DefaultEpilogueISL_SM_SM_NS1G_6thread17LinearCombinationISL_Li1EffLNS1L_9ScaleType4KindE0ELNS_15FloatRoundStyleE2ESL_EENS1_15EpilogueDefaultEEEEEvvEEEEvNT_6ParamsE,"a",@progbits
	.sectionflags	@""
	.align	4
.nv.constant0._ZN7cutlass13device_kernelINS_4gemm6kernel13GemmUniversalIN4cute5tupleIJiiiiEEENS1_10collective13CollectiveMmaINS1_37MainloopSm90TmaGmmaWarpSpecializedFP8ILi22ENS5_IJNS4_1CILi2EEENSA_ILi4EEENSA_ILi1EEEEEENS1_32KernelTmaWarpSpecializedPingpongEEENS5_IJNSA_ILi64EEENSA_ILi256EEENSA_ILi32EEEEEENS_12float_e5m2_tENS5_IJlSD_lEEESL_SM_NS4_8TiledMMAINS4_8MMA_AtomIJNS4_4SM904GMMA31MMA_64x256x32_F32E5M2E5M2_SS_TNILNSQ_7ScaleInE1ELSS_1EEEEEENS4_6LayoutINS5_IJSD_SD_SD_EEENS5_IJNSA_ILi0EEESX_SX_EEEEENS5_IJNS4_10UnderscoreES10_S10_EEEEENS4_23SM90_TMA_LOAD_MULTICASTENS4_14ComposedLayoutINS4_7SwizzleILi1ELi4ELi3EEENS4_18smem_ptr_flag_bitsILi8EEENSV_INS5_IJNSA_ILi8EEESJ_EEENS5_IJSJ_SD_EEEEEEEvNS4_8identityES13_S1D_vS1E_EENS_8epilogue10collective6detail29Sm90TmaWarpSpecializedAdapterINS1H_15DefaultEpilogueISL_SM_SM_NS1G_6thread17LinearCombinationISL_Li1EffLNS1L_9ScaleType4KindE0ELNS_15FloatRoundStyleE2ESL_EENS1_15EpilogueDefaultEEEEEvvEEEEvNT_6ParamsE:
	.zero		1664


//--------------------- SYMBOLS --------------------------

	.type		.nv.reservedSmem.offset0,@object
	.size		.nv.reservedSmem.offset0,0x4
